def matmul_kernel(
    a_ptr,
    b_ptr,
    c_ptr,
    M,
    N,
    K,
    stride_am,
    stride_ak,
    stride_bk,
    stride_bn,
    stride_cm,
    stride_cn,
    BLOCK_M: tl.constexpr,
    BLOCK_N: tl.constexpr,
    BLOCK_K: tl.constexpr,
    GROUP_M: tl.constexpr,
):
    pid = tl.program_id(axis=0)
    num_pid_m = tl.cdiv(M, BLOCK_M)
    num_pid_n = tl.cdiv(N, BLOCK_N)
    num_pid_in_group = GROUP_M * num_pid_n
    group_id = pid // num_pid_in_group
    first_pid_m = group_id * GROUP_M
    group_size_m = min(num_pid_m - first_pid_m, GROUP_M)
    pid_m = first_pid_m + ((pid % num_pid_in_group) % group_size_m)
    pid_n = (pid % num_pid_in_group) // group_size_m

    offs_am = (pid_m * BLOCK_M + tl.arange(0, BLOCK_M)) % M
    offs_bn = (pid_n * BLOCK_N + tl.arange(0, BLOCK_N)) % N
    offs_k = tl.arange(0, BLOCK_K)
    a_ptrs = a_ptr + offs_am[:, None] * stride_am + offs_k[None, :] * stride_ak
    b_ptrs = b_ptr + offs_k[:, None] * stride_bk + offs_bn[None, :] * stride_bn

    acc = tl.zeros((BLOCK_M, BLOCK_N), dtype=tl.float32)
    for kk in range(0, tl.cdiv(K, BLOCK_K)):
        a = tl.load(a_ptrs, mask=offs_k[None, :] < K - kk * BLOCK_K, other=0.0)
        b = tl.load(b_ptrs, mask=offs_k[:, None] < K - kk * BLOCK_K, other=0.0)
        acc = tl.dot(a, b, acc)
        a_ptrs += BLOCK_K * stride_ak
        b_ptrs += BLOCK_K * stride_bk

    c = acc.to(c_ptr.dtype.element_ty)
    offs_cm = pid_m * BLOCK_M + tl.arange(0, BLOCK_M)
    offs_cn = pid_n * BLOCK_N + tl.arange(0, BLOCK_N)
    c_ptrs = c_ptr + offs_cm[:, None] * stride_cm + offs_cn[None, :] * stride_cn
    mask = (offs_cm[:, None] < M) & (offs_cn[None, :] < N)
    tl.store(c_ptrs, c, mask=mask)

# config = {"BLOCK_K": 32, "BLOCK_M": 64, "BLOCK_N": 64, "GROUP_M": 8, "arch": "sm_100", "dtype": "fp32", "num_ctas": 1, "num_stages": 3, "num_warps": 2}
# arch = sm_100


// ===== COMPILED SASS (sm_100a) =====

	.target	sm_100a

	.elftype	@"ET_EXEC"


//--------------------- .note.nv.tkinfo           --------------------------
	.section	.note.nv.tkinfo,"",@"SHT_NOTE"
	.sectionflags	@"SHF_NOTE_NV_TKINFO"
	.tkinfo
        /*0018*/ 	.word	0x00000081
        /*0030*/ 	.string	""
        /*0030*/ 	.string	"ptxas-blackwell"
        /*0030*/ 	.string	"Cuda compilation tools, release 12.9, V12.9.86"
        /*0030*/ 	.string	"Build cuda_12.9.r12.9/compiler.36037853_0"
        /*0030*/ 	.string	"-v  -suppress-debug-info  -lineinfo  -arch sm_100a "



//--------------------- .note.nv.cuver            --------------------------
	.section	.note.nv.cuver,"",@"SHT_NOTE"
	.sectionflags	@"SHF_NOTE_NV_CUVER"
        /*0018*/ 	.short	0x0001
        /*001a*/ 	.short	0x0064
        /*001c*/ 	.short	0x0001
        /*001e*/ 	.short	0x0000
        /*0020*/ 	.short	0x0001
        /*0022*/ 	.short	0x0000


//--------------------- .nv.info                  --------------------------
	.section	.nv.info,"",@"SHT_CUDA_INFO"
	.align	4


	//----- nvinfo : EIATTR_REGCOUNT
	.align		4
        /*0000*/ 	.byte	0x04, 0x2f
        /*0002*/ 	.short	(.L_1 - .L_0)
	.align		4
.L_0:
        /*0004*/ 	.word	index@(matmul_kernel)
        /*0008*/ 	.word	0x000000ff


	//----- nvinfo : EIATTR_FRAME_SIZE
	.align		4
.L_1:
        /*000c*/ 	.byte	0x04, 0x11
        /*000e*/ 	.short	(.L_3 - .L_2)
	.align		4
.L_2:
        /*0010*/ 	.word	index@(matmul_kernel)
        /*0014*/ 	.word	0x00000000


	//----- nvinfo : EIATTR_MIN_STACK_SIZE
	.align		4
.L_3:
        /*0018*/ 	.byte	0x04, 0x12
        /*001a*/ 	.short	(.L_5 - .L_4)
	.align		4
.L_4:
        /*001c*/ 	.word	index@(matmul_kernel)
        /*0020*/ 	.word	0x00000000
.L_5:


//--------------------- .nv.info.matmul_kernel    --------------------------
	.section	.nv.info.matmul_kernel,"",@"SHT_CUDA_INFO"
	.sectionflags	@""
	.align	4


	//----- nvinfo : EIATTR_CUDA_API_VERSION
	.align		4
        /*0000*/ 	.byte	0x04, 0x37
        /*0002*/ 	.short	(.L_7 - .L_6)
.L_6:
        /*0004*/ 	.word	0x00000081


	//----- nvinfo : EIATTR_KPARAM_INFO
	.align		4
.L_7:
        /*0008*/ 	.byte	0x04, 0x17
        /*000a*/ 	.short	(.L_9 - .L_8)
.L_8:
        /*000c*/ 	.word	0x00000000
        /*0010*/ 	.short	0x000d
        /*0012*/ 	.short	0x0048
        /*0014*/ 	.byte	0x00, 0xf4, 0x21, 0x00


	//----- nvinfo : EIATTR_KPARAM_INFO
	.align		4
.L_9:
        /*0018*/ 	.byte	0x04, 0x17
        /*001a*/ 	.short	(.L_11 - .L_10)
.L_10:
        /*001c*/ 	.word	0x00000000
        /*0020*/ 	.short	0x000c
        /*0022*/ 	.short	0x0040
        /*0024*/ 	.byte	0x00, 0xf4, 0x21, 0x00


	//----- nvinfo : EIATTR_KPARAM_INFO
	.align		4
.L_11:
        /*0028*/ 	.byte	0x04, 0x17
        /*002a*/ 	.short	(.L_13 - .L_12)
.L_12:
        /*002c*/ 	.word	0x00000000
        /*0030*/ 	.short	0x000b
        /*0032*/ 	.short	0x0038
        /*0034*/ 	.byte	0x00, 0xf0, 0x11, 0x00


	//----- nvinfo : EIATTR_KPARAM_INFO
	.align		4
.L_13:
        /*0038*/ 	.byte	0x04, 0x17
        /*003a*/ 	.short	(.L_15 - .L_14)
.L_14:
        /*003c*/ 	.word	0x00000000
        /*0040*/ 	.short	0x000a
        /*0042*/ 	.short	0x0034
        /*0044*/ 	.byte	0x00, 0xf0, 0x11, 0x00


	//----- nvinfo : EIATTR_KPARAM_INFO
	.align		4
.L_15:
        /*0048*/ 	.byte	0x04, 0x17
        /*004a*/ 	.short	(.L_17 - .L_16)
.L_16:
        /*004c*/ 	.word	0x00000000
        /*0050*/ 	.short	0x0009
        /*0052*/ 	.short	0x0030
        /*0054*/ 	.byte	0x00, 0xf0, 0x11, 0x00


	//----- nvinfo : EIATTR_KPARAM_INFO
	.align		4
.L_17:
        /*0058*/ 	.byte	0x04, 0x17
        /*005a*/ 	.short	(.L_19 - .L_18)
.L_18:
        /*005c*/ 	.word	0x00000000
        /*0060*/ 	.short	0x0008
        /*0062*/ 	.short	0x002c
        /*0064*/ 	.byte	0x00, 0xf0, 0x11, 0x00


	//----- nvinfo : EIATTR_KPARAM_INFO
	.align		4
.L_19:
        /*0068*/ 	.byte	0x04, 0x17
        /*006a*/ 	.short	(.L_21 - .L_20)
.L_20:
        /*006c*/ 	.word	0x00000000
        /*0070*/ 	.short	0x0007
        /*0072*/ 	.short	0x0028
        /*0074*/ 	.byte	0x00, 0xf0, 0x11, 0x00


	//----- nvinfo : EIATTR_KPARAM_INFO
	.align		4
.L_21:
        /*0078*/ 	.byte	0x04, 0x17
        /*007a*/ 	.short	(.L_23 - .L_22)
.L_22:
        /*007c*/ 	.word	0x00000000
        /*0080*/ 	.short	0x0006
        /*0082*/ 	.short	0x0024
        /*0084*/ 	.byte	0x00, 0xf0, 0x11, 0x00


	//----- nvinfo : EIATTR_KPARAM_INFO
	.align		4
.L_23:
        /*0088*/ 	.byte	0x04, 0x17
        /*008a*/ 	.short	(.L_25 - .L_24)
.L_24:
        /*008c*/ 	.word	0x00000000
        /*0090*/ 	.short	0x0005
        /*0092*/ 	.short	0x0020
        /*0094*/ 	.byte	0x00, 0xf0, 0x11, 0x00


	//----- nvinfo : EIATTR_KPARAM_INFO
	.align		4
.L_25:
        /*0098*/ 	.byte	0x04, 0x17
        /*009a*/ 	.short	(.L_27 - .L_26)
.L_26:
        /*009c*/ 	.word	0x00000000
        /*00a0*/ 	.short	0x0004
        /*00a2*/ 	.short	0x001c
        /*00a4*/ 	.byte	0x00, 0xf0, 0x11, 0x00


	//----- nvinfo : EIATTR_KPARAM_INFO
	.align		4
.L_27:
        /*00a8*/ 	.byte	0x04, 0x17
        /*00aa*/ 	.short	(.L_29 - .L_28)
.L_28:
        /*00ac*/ 	.word	0x00000000
        /*00b0*/ 	.short	0x0003
        /*00b2*/ 	.short	0x0018
        /*00b4*/ 	.byte	0x00, 0xf0, 0x11, 0x00


	//----- nvinfo : EIATTR_KPARAM_INFO
	.align		4
.L_29:
        /*00b8*/ 	.byte	0x04, 0x17
        /*00ba*/ 	.short	(.L_31 - .L_30)
.L_30:
        /*00bc*/ 	.word	0x00000000
        /*00c0*/ 	.short	0x0002
        /*00c2*/ 	.short	0x0010
        /*00c4*/ 	.byte	0x00, 0xf4, 0x21, 0x00


	//----- nvinfo : EIATTR_KPARAM_INFO
	.align		4
.L_31:
        /*00c8*/ 	.byte	0x04, 0x17
        /*00ca*/ 	.short	(.L_33 - .L_32)
.L_32:
        /*00cc*/ 	.word	0x00000000
        /*00d0*/ 	.short	0x0001
        /*00d2*/ 	.short	0x0008
        /*00d4*/ 	.byte	0x00, 0xf4, 0x21, 0x00


	//----- nvinfo : EIATTR_KPARAM_INFO
	.align		4
.L_33:
        /*00d8*/ 	.byte	0x04, 0x17
        /*00da*/ 	.short	(.L_35 - .L_34)
.L_34:
        /*00dc*/ 	.word	0x00000000
        /*00e0*/ 	.short	0x0000
        /*00e2*/ 	.short	0x0000
        /*00e4*/ 	.byte	0x00, 0xf4, 0x21, 0x00


	//----- nvinfo : EIATTR_SPARSE_MMA_MASK
	.align		4
.L_35:
        /*00e8*/ 	.byte	0x03, 0x50
        /*00ea*/ 	.short	0x0000


	//----- nvinfo : EIATTR_MAXREG_COUNT
	.align		4
        /*00ec*/ 	.byte	0x03, 0x1b
        /*00ee*/ 	.short	0x00ff


	//----- nvinfo : EIATTR_NUM_BARRIERS
	.align		4
        /*00f0*/ 	.byte	0x02, 0x4c
        /*00f2*/ 	.byte	0x01
	.zero		1


	//----- nvinfo : EIATTR_VRC_CTA_INIT_COUNT
	.align		4
        /*00f4*/ 	.byte	0x02, 0x4a
	.zero		1
	.zero		1


	//----- nvinfo : EIATTR_EXIT_INSTR_OFFSETS
	.align		4
        /*00f8*/ 	.byte	0x04, 0x1c
        /*00fa*/ 	.short	(.L_37 - .L_36)


	//   ....[0]....
.L_36:
        /*00fc*/ 	.word	0x0000a880


	//   ....[1]....
        /*0100*/ 	.word	0x0000a8a0


	//----- nvinfo : EIATTR_REQNTID
	.align		4
.L_37:
        /*0104*/ 	.byte	0x04, 0x10
        /*0106*/ 	.short	(.L_39 - .L_38)
.L_38:
        /*0108*/ 	.word	0x00000040
        /*010c*/ 	.word	0x00000001
        /*0110*/ 	.word	0x00000001


	//----- nvinfo : EIATTR_CBANK_PARAM_SIZE
	.align		4
.L_39:
        /*0114*/ 	.byte	0x03, 0x19
        /*0116*/ 	.short	0x0050


	//----- nvinfo : EIATTR_PARAM_CBANK
	.align		4
        /*0118*/ 	.byte	0x04, 0x0a
        /*011a*/ 	.short	(.L_41 - .L_40)
	.align		4
.L_40:
        /*011c*/ 	.word	index@(.nv.constant0.matmul_kernel)
        /*0120*/ 	.short	0x0380
        /*0122*/ 	.short	0x0050


	//----- nvinfo : EIATTR_SW_WAR
	.align		4
.L_41:
        /*0124*/ 	.byte	0x04, 0x36
        /*0126*/ 	.short	(.L_43 - .L_42)
.L_42:
        /*0128*/ 	.word	0x00000008
.L_43:


//--------------------- .nv.compat                --------------------------
	.section	.nv.compat,"",@"SHT_CUDA_COMPAT_INFO"
	.align	4
        /*0000*/ 	.byte	0x02, 0x02, 0x01, 0x00, 0x02, 0x05, 0x05, 0x00, 0x02, 0x03, 0x00, 0x00, 0x02, 0x06, 0x01, 0x00


//--------------------- .nv.callgraph             --------------------------
	.section	.nv.callgraph,"",@"SHT_CUDA_CALLGRAPH"
	.align	4
	.sectionentsize	8
	.align		4
        /*0000*/ 	.word	0x00000000
	.align		4
        /*0004*/ 	.word	0xffffffff
	.align		4
        /*0008*/ 	.word	0x00000000
	.align		4
        /*000c*/ 	.word	0xfffffffe
	.align		4
        /*0010*/ 	.word	0x00000000
	.align		4
        /*0014*/ 	.word	0xfffffffd
	.align		4
        /*0018*/ 	.word	0x00000000
	.align		4
        /*001c*/ 	.word	0xfffffffc


//--------------------- .text.matmul_kernel       --------------------------
	.section	.text.matmul_kernel,"ax",@progbits
	.align	128
        .global         matmul_kernel
        .type           matmul_kernel,@function
        .size           matmul_kernel,(.L_x_4 - matmul_kernel)
        .other          matmul_kernel,@"STO_CUDA_ENTRY STV_DEFAULT"
matmul_kernel:
.text.matmul_kernel:
[----:B------:R-:W1:Y:S08]  /*0000*/  LDC R1, c[0x0][0x37c] ;  /* 0x0000df00ff017b82 */ /* 0x000e700000000800 */
[----:B------:R-:W2:Y:S01]  /*0010*/  LDC.64 R28, c[0x0][0x398] ;  /* 0x0000e600ff1c7b82 */ /* 0x000ea20000000a00 */
[----:B------:R-:W3:Y:S01]  /*0020*/  S2R R5, SR_CTAID.X ;  /* 0x0000000000057919 */ /* 0x000ee20000002500 */
[----:B------:R-:W4:Y:S01]  /*0030*/  LDCU.128 UR12, c[0x0][0x380] ;  /* 0x00007000ff0c77ac */ /* 0x000f220008000c00 */
[----:B------:R-:W5:Y:S01]  /*0040*/  S2R R167, SR_TID.X ;  /* 0x0000000000a77919 */ /* 0x000f620000002100 */
[----:B------:R-:W1:Y:S04]  /*0050*/  LDCU.64 UR10, c[0x0][0x358] ;  /* 0x00006b00ff0a77ac */ /* 0x000e680008000a00 */
[----:B------:R-:W1:Y:S01]  /*0060*/  LDC.64 R106, c[0x0][0x3a8] ;  /* 0x0000ea00ff6a7b82 */ /* 0x000e620000000a00 */
[----:B------:R-:W-:-:S07]  /*0070*/  UMOV UR4, 0x400 ;  /* 0x0000040000047882 */ /* 0x000fce0000000000 */
[----:B------:R-:W1:Y:S01]  /*0080*/  S2UR UR5, SR_CgaCtaId ;  /* 0x00000000000579c3 */ /* 0x000e620000008800 */
[----:B--2---:R-:W-:-:S05]  /*0090*/  VIADD R0, R29, 0x3f ;  /* 0x0000003f1d007836 */ /* 0x004fca0000000000 */
[----:B------:R-:W-:Y:S01]  /*00a0*/  SHF.R.S32.HI R3, RZ, 0x1f, R0 ;  /* 0x0000001fff037819 */ /* 0x000fe20000011400 */
[----:B-1----:R-:W-:-:S03]  /*00b0*/  IMAD.SHL.U32 R177, R106, 0x4, RZ ;  /* 0x000000046ab17824 */ /* 0x002fc600078e00ff */
[----:B------:R-:W-:Y:S01]  /*00c0*/  LEA.HI R3, R3, R0, RZ, 0x6 ;  /* 0x0000000003037211 */ /* 0x000fe200078f30ff */
[C---:B------:R-:W-:Y:S01]  /*00d0*/  IMAD.SHL.U32 R183, R106.reuse, 0x2, RZ ;  /* 0x000000026ab77824 */ /* 0x040fe200078e00ff */
[----:B---3--:R-:W-:Y:S01]  /*00e0*/  IABS R8, R5 ;  /* 0x0000000500087213 */ /* 0x008fe20000000000 */
[C---:B------:R-:W-:Y:S01]  /*00f0*/  IMAD R186, R106.reuse, 0x14, RZ ;  /* 0x000000146aba7824 */ /* 0x040fe200078e02ff */
[----:B------:R-:W-:Y:S01]  /*0100*/  SHF.R.S32.HI R3, RZ, 0x6, R3 ;  /* 0x00000006ff037819 */ /* 0x000fe20000011403 */
[C---:B------:R-:W-:Y:S01]  /*0110*/  IMAD R207, R106.reuse, 0x5, RZ ;  /* 0x000000056acf7824 */ /* 0x040fe200078e02ff */
[C---:B-----5:R-:W-:Y:S01]  /*0120*/  LOP3.LUT R246, R167.reuse, 0x3f, RZ, 0xc0, !PT ;  /* 0x0000003fa7f67812 */ /* 0x060fe200078ec0ff */
[C---:B------:R-:W-:Y:S01]  /*0130*/  IMAD R185, R106.reuse, 0x18, RZ ;  /* 0x000000186ab97824 */ /* 0x040fe200078e02ff */
[----:B------:R-:W-:Y:S01]  /*0140*/  LOP3.LUT R252, R167, 0x1f, RZ, 0xc0, !PT ;  /* 0x0000001fa7fc7812 */ /* 0x000fe200078ec0ff */
[----:B------:R-:W-:Y:S01]  /*0150*/  IMAD.SHL.U32 R4, R3, 0x8, RZ ;  /* 0x0000000803047824 */ /* 0x000fe200078e00ff */
[----:B------:R-:W-:Y:S01]  /*0160*/  SHF.R.S32.HI R176, RZ, 0x5, R167 ;  /* 0x00000005ffb07819 */ /* 0x000fe200000114a7 */
[C---:B------:R-:W-:Y:S01]  /*0170*/  IMAD R206, R106.reuse, 0x6, RZ ;  /* 0x000000066ace7824 */ /* 0x040fe200078e02ff */
[----:B------:R-:W-:Y:S01]  /*0180*/  ULEA UR4, UR5, UR4, 0x18 ;  /* 0x0000000405047291 */ /* 0x000fe2000f8ec0ff */
[C---:B------:R-:W-:Y:S01]  /*0190*/  IMAD.SHL.U32 R205, R106.reuse, 0x8, RZ ;  /* 0x000000086acd7824 */ /* 0x040fe200078e00ff */
[-C--:B------:R-:W-:Y:S01]  /*01a0*/  IABS R7, R4.reuse ;  /* 0x0000000400077213 */ /* 0x080fe20000000000 */
[C---:B------:R-:W-:Y:S01]  /*01b0*/  IMAD R135, R106.reuse, 0x24, RZ ;  /* 0x000000246a877824 */ /* 0x040fe200078e02ff */
[----:B------:R-:W-:Y:S01]  /*01c0*/  IABS R10, R4 ;  /* 0x00000004000a7213 */ /* 0x000fe20000000000 */
[----:B------:R-:W-:Y:S01]  /*01d0*/  IMAD R115, R106, 0x28, RZ ;  /* 0x000000286a737824 */ /* 0x000fe200078e02ff */
[----:B------:R-:W1:Y:S01]  /*01e0*/  I2F.RP R0, R7 ;  /* 0x0000000700007306 */ /* 0x000e620000209400 */
[----:B------:R-:W-:Y:S01]  /*01f0*/  SGXT R176, R176, 0x1 ;  /* 0x00000001b0b0781a */ /* 0x000fe20000000200 */
[C---:B------:R-:W-:Y:S01]  /*0200*/  IMAD R204, R106.reuse, 0x9, RZ ;  /* 0x000000096acc7824 */ /* 0x040fe200078e02ff */
[----:B------:R-:W2:Y:S01]  /*0210*/  LDCU UR5, c[0x0][0x3b0] ;  /* 0x00007600ff0577ac */ /* 0x000ea20008000800 */
[C---:B------:R-:W-:Y:S01]  /*0220*/  IMAD R203, R106.reuse, 0xa, RZ ;  /* 0x0000000a6acb7824 */ /* 0x040fe200078e02ff */
[----:B------:R-:W-:Y:S01]  /*0230*/  LOP3.LUT R244, R167, 0x20, RZ, 0xc0, !PT ;  /* 0x00000020a7f47812 */ /* 0x000fe200078ec0ff */
[----:B------:R-:W-:-:S02]  /*0240*/  IMAD R151, R106, 0x30, RZ ;  /* 0x000000306a977824 */ /* 0x000fc400078e02ff */
[C---:B------:R-:W-:Y:S02]  /*0250*/  IMAD R184, R106.reuse, 0xc, RZ ;  /* 0x0000000c6ab87824 */ /* 0x040fe400078e02ff */
[C---:B------:R-:W-:Y:S02]  /*0260*/  IMAD R137, R106.reuse, 0x34, RZ ;  /* 0x000000346a897824 */ /* 0x040fe400078e02ff */
[C---:B------:R-:W-:Y:S02]  /*0270*/  IMAD R202, R106.reuse, 0xd, RZ ;  /* 0x0000000d6aca7824 */ /* 0x040fe400078e02ff */
[C---:B------:R-:W-:Y:S01]  /*0280*/  IMAD R117, R106.reuse, 0x38, RZ ;  /* 0x000000386a757824 */ /* 0x040fe200078e02ff */
[----:B-1----:R-:W1:Y:S01]  /*0290*/  MUFU.RCP R0, R0 ;  /* 0x0000000000007308 */ /* 0x002e620000001000 */
[C---:B------:R-:W-:Y:S02]  /*02a0*/  IMAD R201, R106.reuse, 0xe, RZ ;  /* 0x0000000e6ac97824 */ /* 0x040fe400078e02ff */
[----:B------:R-:W-:-:S02]  /*02b0*/  IMAD.SHL.U32 R200, R106, 0x10, RZ ;  /* 0x000000106ac87824 */ /* 0x000fc400078e00ff */
[C---:B------:R-:W-:Y:S02]  /*02c0*/  IMAD R133, R106.reuse, 0x44, RZ ;  /* 0x000000446a857824 */ /* 0x040fe400078e02ff */
[C---:B------:R-:W-:Y:S02]  /*02d0*/  IMAD R199, R106.reuse, 0x11, RZ ;  /* 0x000000116ac77824 */ /* 0x040fe400078e02ff */
[C---:B------:R-:W-:Y:S02]  /*02e0*/  IMAD R147, R106.reuse, 0x50, RZ ;  /* 0x000000506a937824 */ /* 0x040fe400078e02ff */
[C---:B------:R-:W-:Y:S02]  /*02f0*/  IMAD R127, R106.reuse, 0x54, RZ ;  /* 0x000000546a7f7824 */ /* 0x040fe400078e02ff */
[C---:B------:R-:W-:Y:S02]  /*0300*/  IMAD R198, R106.reuse, 0x15, RZ ;  /* 0x000000156ac67824 */ /* 0x040fe400078e02ff */
[----:B------:R-:W-:-:S02]  /*0310*/  IMAD R113, R106, 0x58, RZ ;  /* 0x000000586a717824 */ /* 0x000fc400078e02ff */
[----:B-1----:R-:W-:Y:S02]  /*0320*/  VIADD R2, R0, 0xffffffe ;  /* 0x0ffffffe00027836 */ /* 0x002fe40000000000 */
[----:B------:R-:W-:Y:S02]  /*0330*/  IMAD.MOV R0, RZ, RZ, -R10 ;  /* 0x000000ffff007224 */ /* 0x000fe400078e0a0a */
[----:B------:R1:W3:Y:S01]  /*0340*/  F2I.FTZ.U32.TRUNC.NTZ R3, R2 ;  /* 0x0000000200037305 */ /* 0x0002e2000021f000 */
[C---:B------:R-:W-:Y:S02]  /*0350*/  IMAD R197, R106.reuse, 0x16, RZ ;  /* 0x000000166ac57824 */ /* 0x040fe400078e02ff */
[C---:B------:R-:W-:Y:S02]  /*0360*/  IMAD R145, R106.reuse, 0x60, RZ ;  /* 0x000000606a917824 */ /* 0x040fe400078e02ff */
[----:B------:R-:W-:Y:S02]  /*0370*/  IMAD R131, R106, 0x64, RZ ;  /* 0x000000646a837824 */ /* 0x000fe400078e02ff */
[----:B------:R-:W-:-:S02]  /*0380*/  IMAD.SHL.U32 R243, R246, 0x4, RZ ;  /* 0x00000004f6f37824 */ /* 0x000fc400078e00ff */
[----:B-1----:R-:W-:Y:S02]  /*0390*/  IMAD.MOV.U32 R2, RZ, RZ, RZ ;  /* 0x000000ffff027224 */ /* 0x002fe400078e00ff */
[C---:B------:R-:W-:Y:S01]  /*03a0*/  IMAD R195, R106.reuse, 0x19, RZ ;  /* 0x000000196ac37824 */ /* 0x040fe200078e02ff */
[C---:B------:R-:W-:Y:S01]  /*03b0*/  LOP3.LUT R54, R243.reuse, 0x20, RZ, 0x3c, !PT ;  /* 0x00000020f3367812 */ /* 0x040fe200078e3cff */
[----:B------:R-:W-:Y:S01]  /*03c0*/  IMAD R125, R106, 0x68, RZ ;  /* 0x000000686a7d7824 */ /* 0x000fe200078e02ff */
[C---:B------:R-:W-:Y:S01]  /*03d0*/  LOP3.LUT R250, R243.reuse, 0x60, RZ, 0x3c, !PT ;  /* 0x00000060f3fa7812 */ /* 0x040fe200078e3cff */
[----:B---3--:R-:W-:Y:S02]  /*03e0*/  IMAD.MOV R6, RZ, RZ, -R3 ;  /* 0x000000ffff067224 */ /* 0x008fe400078e0a03 */
[----:B------:R-:W-:Y:S02]  /*03f0*/  VIADD R173, R243, UR4 ;  /* 0x00000004f3ad7c36 */ /* 0x000fe40008000000 */
[----:B------:R-:W-:-:S02]  /*0400*/  IMAD R9, R6, R7, RZ ;  /* 0x0000000706097224 */ /* 0x000fc400078e02ff */
[----:B------:R-:W-:Y:S01]  /*0410*/  IMAD.MOV.U32 R6, RZ, RZ, R8 ;  /* 0x000000ffff067224 */ /* 0x000fe200078e0008 */
[----:B------:R-:W-:Y:S01]  /*0420*/  IABS R8, R29 ;  /* 0x0000001d00087213 */ /* 0x000fe20000000000 */
[----:B------:R-:W-:Y:S01]  /*0430*/  IMAD.HI.U32 R3, R3, R9, R2 ;  /* 0x0000000903037227 */ /* 0x000fe200078e0002 */
[----:B------:R-:W-:-:S03]  /*0440*/  SHF.R.U32.HI R9, RZ, 0x5, R167 ;  /* 0x00000005ff097819 */ /* 0x000fc600000116a7 */
[----:B------:R-:W-:Y:S01]  /*0450*/  IMAD R121, R106, 0x78, RZ ;  /* 0x000000786a797824 */ /* 0x000fe200078e02ff */
[----:B------:R-:W-:Y:S01]  /*0460*/  SGXT.U32 R9, R9, 0x1 ;  /* 0x000000010909781a */ /* 0x000fe20000000000 */
[----:B------:R-:W-:-:S04]  /*0470*/  IMAD.HI.U32 R3, R3, R6, RZ ;  /* 0x0000000603037227 */ /* 0x000fc800078e00ff */
[----:B------:R-:W-:Y:S02]  /*0480*/  IMAD R0, R3, R0, R6 ;  /* 0x0000000003007224 */ /* 0x000fe400078e0206 */
[C---:B------:R-:W-:Y:S02]  /*0490*/  IMAD R194, R106.reuse, 0x1a, RZ ;  /* 0x0000001a6ac27824 */ /* 0x040fe400078e02ff */
[C---:B------:R-:W-:Y:S01]  /*04a0*/  IMAD R129, R106.reuse, 0x74, RZ ;  /* 0x000000746a817824 */ /* 0x040fe200078e02ff */
[----:B------:R-:W-:Y:S01]  /*04b0*/  ISETP.GT.U32.AND P1, PT, R7, R0, PT ;  /* 0x000000000700720c */ /* 0x000fe20003f24070 */
[C---:B------:R-:W-:Y:S02]  /*04c0*/  IMAD R191, R106.reuse, 0x1e, RZ ;  /* 0x0000001e6abf7824 */ /* 0x040fe400078e02ff */
[C---:B------:R-:W-:Y:S02]  /*04d0*/  IMAD R143, R106.reuse, 0x70, RZ ;  /* 0x000000706a8f7824 */ /* 0x040fe400078e02ff */
[----:B------:R-:W-:-:S02]  /*04e0*/  IMAD R192, R106, 0x1d, RZ ;  /* 0x0000001d6ac07824 */ /* 0x000fc400078e02ff */
[----:B------:R-:W-:Y:S02]  /*04f0*/  IMAD R179, R106, 0x1c, RZ ;  /* 0x0000001c6ab37824 */ /* 0x000fe400078e02ff */
[----:B------:R-:W-:Y:S02]  /*0500*/  VIADD R169, R54, UR4 ;  /* 0x0000000436a97c36 */ /* 0x000fe40008000000 */
[----:B------:R-:W-:Y:S02]  /*0510*/  IMAD R181, R106, 0x12, RZ ;  /* 0x000000126ab57824 */ /* 0x000fe400078e02ff */
[----:B------:R-:W-:Y:S02]  /*0520*/  @!P1 IMAD.IADD R0, R0, 0x1, -R7 ;  /* 0x0000000100009824 */ /* 0x000fe400078e0a07 */
[----:B------:R-:W-:Y:S01]  /*0530*/  @!P1 VIADD R3, R3, 0x1 ;  /* 0x0000000103039836 */ /* 0x000fe20000000000 */
[----:B------:R-:W-:Y:S01]  /*0540*/  ISETP.NE.AND P1, PT, R4, RZ, PT ;  /* 0x000000ff0400720c */ /* 0x000fe20003f25270 */
[----:B------:R-:W-:Y:S01]  /*0550*/  IMAD R189, R106, 0x3, RZ ;  /* 0x000000036abd7824 */ /* 0x000fe200078e02ff */
[----:B------:R-:W-:Y:S01]  /*0560*/  ISETP.GE.U32.AND P0, PT, R0, R7, PT ;  /* 0x000000070000720c */ /* 0x000fe20003f06070 */
[C---:B------:R-:W-:Y:S01]  /*0570*/  IMAD R182, R106.reuse, 0x7, RZ ;  /* 0x000000076ab67824 */ /* 0x040fe200078e02ff */
[----:B------:R-:W-:Y:S01]  /*0580*/  LOP3.LUT R0, R5, R4, RZ, 0x3c, !PT ;  /* 0x0000000405007212 */ /* 0x000fe200078e3cff */
[----:B------:R-:W-:-:S02]  /*0590*/  IMAD R188, R106, 0xb, RZ ;  /* 0x0000000b6abc7824 */ /* 0x000fc400078e02ff */
[----:B------:R-:W-:Y:S01]  /*05a0*/  VIADD R163, R250, UR4 ;  /* 0x00000004faa37c36 */ /* 0x000fe20008000000 */
[----:B------:R-:W-:Y:S01]  /*05b0*/  ISETP.GE.AND P2, PT, R0, RZ, PT ;  /* 0x000000ff0000720c */ /* 0x000fe20003f46270 */
[----:B------:R-:W-:Y:S02]  /*05c0*/  VIADD R0, R28, 0x3f ;  /* 0x0000003f1c007836 */ /* 0x000fe40000000000 */
[C---:B------:R-:W-:Y:S02]  /*05d0*/  IMAD R109, R106.reuse, 0x6c, RZ ;  /* 0x0000006c6a6d7824 */ /* 0x040fe400078e02ff */
[C---:B------:R-:W-:Y:S02]  /*05e0*/  IMAD R196, R106.reuse, 0x17, RZ ;  /* 0x000000176ac47824 */ /* 0x040fe400078e02ff */
[----:B------:R-:W-:Y:S02]  /*05f0*/  @P0 VIADD R3, R3, 0x1 ;  /* 0x0000000103030836 */ /* 0x000fe40000000000 */
[----:B------:R-:W-:-:S02]  /*0600*/  IMAD R193, R106, 0x1b, RZ ;  /* 0x0000001b6ac17824 */ /* 0x000fc400078e02ff */
[----:B------:R-:W-:Y:S01]  /*0610*/  IMAD.MOV.U32 R2, RZ, RZ, R3 ;  /* 0x000000ffff027224 */ /* 0x000fe200078e0003 */
[----:B------:R-:W-:Y:S01]  /*0620*/  SHF.R.S32.HI R3, RZ, 0x1f, R0 ;  /* 0x0000001fff037819 */ /* 0x000fe20000011400 */
[C---:B------:R-:W-:Y:S02]  /*0630*/  IMAD R187, R106.reuse, 0xf, RZ ;  /* 0x0000000f6abb7824 */ /* 0x040fe400078e02ff */
[----:B------:R-:W-:Y:S01]  /*0640*/  @!P2 IMAD.MOV R2, RZ, RZ, -R2 ;  /* 0x000000ffff02a224 */ /* 0x000fe200078e0a02 */
[----:B------:R-:W-:Y:S01]  /*0650*/  @!P1 LOP3.LUT R2, RZ, R4, RZ, 0x33, !PT ;  /* 0x00000004ff029212 */ /* 0x000fe200078e33ff */
[C---:B------:R-:W-:Y:S01]  /*0660*/  IMAD R190, R106.reuse, 0x1f, RZ ;  /* 0x0000001f6abe7824 */ /* 0x040fe200078e02ff */
[----:B------:R-:W-:Y:S01]  /*0670*/  LEA.HI R3, R3, R0, RZ, 0x6 ;  /* 0x0000000003037211 */ /* 0x000fe200078f30ff */
[----:B------:R-:W-:Y:S02]  /*0680*/  IMAD R180, R106, 0x13, RZ ;  /* 0x000000136ab47824 */ /* 0x000fe400078e02ff */
[----:B------:R-:W-:-:S02]  /*0690*/  IMAD.SHL.U32 R245, R2, 0x8, RZ ;  /* 0x0000000802f57824 */ /* 0x000fc400078e00ff */
[----:B------:R-:W-:Y:S02]  /*06a0*/  IMAD.MOV R2, RZ, RZ, -R2 ;  /* 0x000000ffff027224 */ /* 0x000fe400078e0a02 */
[----:B------:R-:W-:Y:S01]  /*06b0*/  IMAD R166, R252, R107, RZ ;  /* 0x0000006bfca67224 */ /* 0x000fe200078e02ff */
[----:B------:R-:W-:Y:S01]  /*06c0*/  LEA.HI.SX32 R3, R3, -R245, 0x1a ;  /* 0x800000f503037211 */ /* 0x000fe200078fd2ff */
[----:B------:R-:W-:Y:S02]  /*06d0*/  IMAD R10, R4, R2, R5 ;  /* 0x00000002040a7224 */ /* 0x000fe400078e0205 */
[----:B------:R-:W-:Y:S01]  /*06e0*/  IMAD.MOV.U32 R2, RZ, RZ, RZ ;  /* 0x000000ffff027224 */ /* 0x000fe200078e00ff */
[----:B------:R-:W-:Y:S01]  /*06f0*/  VIMNMX R15, PT, PT, R3, 0x8, PT ;  /* 0x00000008030f7848 */ /* 0x000fe20003fe0100 */
[----:B------:R-:W-:Y:S01]  /*0700*/  IMAD.SHL.U32 R175, R106, 0x20, RZ ;  /* 0x000000206aaf7824 */ /* 0x000fe200078e00ff */
[----:B------:R-:W-:Y:S01]  /*0710*/  IABS R4, R10 ;  /* 0x0000000a00047213 */ /* 0x000fe20000000000 */
[----:B------:R-:W-:Y:S01]  /*0720*/  IMAD.SHL.U32 R107, R107, 0x20, RZ ;  /* 0x000000206b6b7824 */ /* 0x000fe200078e00ff */
[----:B------:R-:W-:-:S04]  /*0730*/  IABS R7, R15 ;  /* 0x0000000f00077213 */ /* 0x000fc80000000000 */
[----:B------:R-:W1:Y:S08]  /*0740*/  I2F.RP R0, R7 ;  /* 0x0000000700007306 */ /* 0x000e700000209400 */
[----:B-1----:R-:W1:Y:S02]  /*0750*/  MUFU.RCP R0, R0 ;  /* 0x0000000000007308 */ /* 0x002e640000001000 */
[----:B-1----:R-:W-:-:S06]  /*0760*/  VIADD R3, R0, 0xffffffe ;  /* 0x0ffffffe00037836 */ /* 0x002fcc0000000000 */
[----:B------:R-:W1:Y:S02]  /*0770*/  F2I.FTZ.U32.TRUNC.NTZ R3, R3 ;  /* 0x0000000300037305 */ /* 0x000e64000021f000 */
[----:B-1----:R-:W-:-:S04]  /*0780*/  IMAD.MOV R6, RZ, RZ, -R3 ;  /* 0x000000ffff067224 */ /* 0x002fc800078e0a03 */
[----:B------:R-:W-:Y:S01]  /*0790*/  IMAD R5, R6, R7, RZ ;  /* 0x0000000706057224 */ /* 0x000fe200078e02ff */
[----:B------:R-:W-:-:S03]  /*07a0*/  IABS R6, R15 ;  /* 0x0000000f00067213 */ /* 0x000fc60000000000 */
[----:B------:R-:W-:Y:S01]  /*07b0*/  IMAD.HI.U32 R0, R3, R5, R2 ;  /* 0x0000000503007227 */ /* 0x000fe200078e0002 */
[----:B------:R-:W-:-:S03]  /*07c0*/  IABS R3, R28 ;  /* 0x0000001c00037213 */ /* 0x000fc60000000000 */
[----:B------:R-:W-:Y:S02]  /*07d0*/  IMAD.MOV.U32 R5, RZ, RZ, R4 ;  /* 0x000000ffff057224 */ /* 0x000fe400078e0004 */
[----:B------:R-:W-:Y:S02]  /*07e0*/  IMAD.MOV.U32 R2, RZ, RZ, R8 ;  /* 0x000000ffff027224 */ /* 0x000fe400078e0008 */
[----:B------:R-:W-:Y:S02]  /*07f0*/  IMAD.MOV R4, RZ, RZ, -R6 ;  /* 0x000000ffff047224 */ /* 0x000fe400078e0a06 */
[----:B------:R-:W-:Y:S01]  /*0800*/  IMAD.HI.U32 R0, R0, R5, RZ ;  /* 0x0000000500007227 */ /* 0x000fe200078e00ff */
[----:B------:R-:W1:Y:S03]  /*0810*/  I2F.RP R8, R2 ;  /* 0x0000000200087306 */ /* 0x000e660000209400 */
[----:B------:R-:W-:-:S05]  /*0820*/  IMAD R4, R0, R4, R5 ;  /* 0x0000000400047224 */ /* 0x000fca00078e0205 */
[----:B------:R-:W3:Y:S01]  /*0830*/  I2F.RP R5, R3 ;  /* 0x0000000300057306 */ /* 0x000ee20000209400 */
[----:B------:R-:W-:-:S07]  /*0840*/  ISETP.GT.U32.AND P1, PT, R7, R4, PT ;  /* 0x000000040700720c */ /* 0x000fce0003f24070 */
[----:B-1----:R-:W1:Y:S06]  /*0850*/  MUFU.RCP R8, R8 ;  /* 0x0000000800087308 */ /* 0x002e6c0000001000 */
[----:B------:R-:W-:Y:S02]  /*0860*/  @!P1 IMAD.IADD R4, R4, 0x1, -R7 ;  /* 0x0000000104049824 */ /* 0x000fe400078e0a07 */
[----:B---3--:R-:W3:Y:S01]  /*0870*/  MUFU.RCP R5, R5 ;  /* 0x0000000500057308 */ /* 0x008ee20000001000 */
[----:B------:R-:W-:Y:S01]  /*0880*/  @!P1 VIADD R0, R0, 0x1 ;  /* 0x0000000100009836 */ /* 0x000fe20000000000 */
[----:B------:R-:W-:-:S02]  /*0890*/  ISETP.NE.AND P1, PT, R15, RZ, PT ;  /* 0x000000ff0f00720c */ /* 0x000fc40003f25270 */
[----:B------:R-:W-:Y:S02]  /*08a0*/  ISETP.GE.U32.AND P0, PT, R4, R7, PT ;  /* 0x000000070400720c */ /* 0x000fe40003f06070 */
[----:B------:R-:W-:Y:S01]  /*08b0*/  LOP3.LUT R4, R10, R15, RZ, 0x3c, !PT ;  /* 0x0000000f0a047212 */ /* 0x000fe200078e3cff */
[----:B-1----:R-:W-:-:S03]  /*08c0*/  VIADD R6, R8, 0xffffffe ;  /* 0x0ffffffe08067836 */ /* 0x002fc60000000000 */
[----:B------:R-:W-:Y:S01]  /*08d0*/  ISETP.GE.AND P2, PT, R4, RZ, PT ;  /* 0x000000ff0400720c */ /* 0x000fe20003f46270 */
[----:B------:R1:W5:Y:S01]  /*08e0*/  F2I.FTZ.U32.TRUNC.NTZ R7, R6 ;  /* 0x0000000600077305 */ /* 0x000362000021f000 */
[----:B---3--:R-:W-:-:S05]  /*08f0*/  VIADD R4, R5, 0xffffffe ;  /* 0x0ffffffe05047836 */ /* 0x008fca0000000000 */
[----:B------:R-:W-:Y:S02]  /*0900*/  @P0 VIADD R0, R0, 0x1 ;  /* 0x0000000100000836 */ /* 0x000fe40000000000 */
[----:B------:R-:W3:Y:S01]  /*0910*/  F2I.FTZ.U32.TRUNC.NTZ R5, R4 ;  /* 0x0000000400057305 */ /* 0x000ee2000021f000 */
[----:B-1----:R-:W-:Y:S02]  /*0920*/  IMAD.MOV.U32 R6, RZ, RZ, RZ ;  /* 0x000000ffff067224 */ /* 0x002fe400078e00ff */
[----:B------:R-:W-:-:S04]  /*0930*/  IMAD.MOV.U32 R8, RZ, RZ, R0 ;  /* 0x000000ffff087224 */ /* 0x000fc800078e0000 */
[----:B------:R-:W-:Y:S01]  /*0940*/  @!P2 IMAD.MOV R8, RZ, RZ, -R8 ;  /* 0x000000ffff08a224 */ /* 0x000fe200078e0a08 */
[----:B------:R-:W-:Y:S01]  /*0950*/  @!P1 LOP3.LUT R8, RZ, R15, RZ, 0x33, !PT ;  /* 0x0000000fff089212 */ /* 0x000fe200078e33ff */
[----:B-----5:R-:W-:-:S04]  /*0960*/  IMAD.MOV R13, RZ, RZ, -R7 ;  /* 0x000000ffff0d7224 */ /* 0x020fc800078e0a07 */
[----:B------:R-:W-:Y:S02]  /*0970*/  IMAD.SHL.U32 R0, R8, 0x40, RZ ;  /* 0x0000004008007824 */ /* 0x000fe400078e00ff */
[----:B---3--:R-:W-:Y:S02]  /*0980*/  IMAD.MOV R4, RZ, RZ, -R5 ;  /* 0x000000ffff047224 */ /* 0x008fe400078e0a05 */
[----:B------:R-:W-:Y:S01]  /*0990*/  IMAD R13, R13, R2, RZ ;  /* 0x000000020d0d7224 */ /* 0x000fe200078e02ff */
[----:B------:R-:W-:Y:S01]  /*09a0*/  LOP3.LUT R9, R0, R9, RZ, 0xfc, !PT ;  /* 0x0000000900097212 */ /* 0x000fe200078efcff */
[----:B------:R-:W-:Y:S02]  /*09b0*/  IMAD R11, R4, R3, RZ ;  /* 0x00000003040b7224 */ /* 0x000fe400078e02ff */
[----:B------:R-:W-:Y:S01]  /*09c0*/  IMAD.HI.U32 R6, R7, R13, R6 ;  /* 0x0000000d07067227 */ /* 0x000fe200078e0006 */
[C---:B------:R-:W-:Y:S02]  /*09d0*/  LOP3.LUT R18, R9.reuse, 0x3e, RZ, 0xfc, !PT ;  /* 0x0000003e09127812 */ /* 0x040fe400078efcff */
[----:B------:R-:W-:Y:S01]  /*09e0*/  IABS R7, R9 ;  /* 0x0000000900077213 */ /* 0x000fe20000000000 */
[----:B------:R-:W-:Y:S01]  /*09f0*/  IMAD.MOV.U32 R4, RZ, RZ, RZ ;  /* 0x000000ffff047224 */ /* 0x000fe200078e00ff */
[----:B------:R-:W-:Y:S01]  /*0a00*/  IABS R17, R18 ;  /* 0x0000001200117213 */ /* 0x000fe20000000000 */
[----:B------:R-:W-:Y:S01]  /*0a10*/  IMAD.MOV R8, RZ, RZ, -R8 ;  /* 0x000000ffff087224 */ /* 0x000fe200078e0a08 */
[----:B------:R-:W-:Y:S01]  /*0a20*/  LOP3.LUT R16, R9, 0x4, RZ, 0xfc, !PT ;  /* 0x0000000409107812 */ /* 0x000fe200078efcff */
[----:B------:R-:W-:Y:S01]  /*0a30*/  IMAD.HI.U32 R5, R5, R11, R4 ;  /* 0x0000000b05057227 */ /* 0x000fe200078e0004 */
[----:B------:R-:W-:-:S02]  /*0a40*/  LOP3.LUT R14, R9, 0x2, RZ, 0xfc, !PT ;  /* 0x00000002090e7812 */ /* 0x000fc400078efcff */
[----:B------:R-:W-:Y:S01]  /*0a50*/  IABS R12, R16 ;  /* 0x00000010000c7213 */ /* 0x000fe20000000000 */
[----:B------:R-:W-:Y:S01]  /*0a60*/  IMAD.MOV.U32 R11, RZ, RZ, R7 ;  /* 0x000000ffff0b7224 */ /* 0x000fe200078e0007 */
[----:B------:R-:W-:Y:S01]  /*0a70*/  IABS R13, R14 ;  /* 0x0000000e000d7213 */ /* 0x000fe20000000000 */
[----:B------:R-:W-:Y:S01]  /*0a80*/  IMAD.HI.U32 R4, R6, R17, RZ ;  /* 0x0000001106047227 */ /* 0x000fe200078e00ff */
[----:B------:R-:W-:Y:S02]  /*0a90*/  ISETP.GE.AND P5, PT, R16, RZ, PT ;  /* 0x000000ff1000720c */ /* 0x000fe40003fa6270 */
[----:B------:R-:W-:Y:S01]  /*0aa0*/  ISETP.GE.AND P0, PT, R14, RZ, PT ;  /* 0x000000ff0e00720c */ /* 0x000fe20003f06270 */
[----:B------:R-:W-:Y:S01]  /*0ab0*/  IMAD.HI.U32 R7, R6, R11, RZ ;  /* 0x0000000b06077227 */ /* 0x000fe200078e00ff */
[C---:B------:R-:W-:Y:S02]  /*0ac0*/  LOP3.LUT R14, R9.reuse, 0x18, RZ, 0xfc, !PT ;  /* 0x00000018090e7812 */ /* 0x040fe400078efcff */
[C---:B------:R-:W-:Y:S01]  /*0ad0*/  LOP3.LUT R16, R9.reuse, 0x24, RZ, 0xfc, !PT ;  /* 0x0000002409107812 */ /* 0x040fe200078efcff */
[----:B------:R-:W-:Y:S01]  /*0ae0*/  IMAD.MOV R158, RZ, RZ, -R4 ;  /* 0x000000ffff9e7224 */ /* 0x000fe200078e0a04 */
[----:B------:R-:W-:Y:S01]  /*0af0*/  IABS R35, R14 ;  /* 0x0000000e00237213 */ /* 0x000fe20000000000 */
[----:B------:R-:W-:Y:S01]  /*0b00*/  IMAD.MOV R7, RZ, RZ, -R7 ;  /* 0x000000ffff077224 */ /* 0x000fe200078e0a07 */
[----:B------:R-:W-:Y:S01]  /*0b10*/  IABS R47, R16 ;  /* 0x00000010002f7213 */ /* 0x000fe20000000000 */
[C---:B------:R-:W-:Y:S01]  /*0b20*/  IMAD R158, R2.reuse, R158, R17 ;  /* 0x0000009e029e7224 */ /* 0x040fe200078e0211 */
[C---:B------:R-:W-:Y:S01]  /*0b30*/  LOP3.LUT R20, R9.reuse, 0x2a, RZ, 0xfc, !PT ;  /* 0x0000002a09147812 */ /* 0x040fe200078efcff */
[C---:B------:R-:W-:Y:S01]  /*0b40*/  IMAD R7, R2.reuse, R7, R11 ;  /* 0x0000000702077224 */ /* 0x040fe200078e020b */
[----:B------:R-:W-:Y:S01]  /*0b50*/  LOP3.LUT R22, R9, 0x30, RZ, 0xfc, !PT ;  /* 0x0000003009167812 */ /* 0x000fe200078efcff */
[----:B------:R-:W-:Y:S01]  /*0b60*/  IMAD R4, R15, R8, R10 ;  /* 0x000000080f047224 */ /* 0x000fe200078e020a */
[C---:B------:R-:W-:Y:S01]  /*0b70*/  ISETP.GT.U32.AND P3, PT, R2.reuse, R158, PT ;  /* 0x0000009e0200720c */ /* 0x040fe20003f64070 */
[----:B------:R-:W-:Y:S01]  /*0b80*/  IMAD.MOV.U32 R15, RZ, RZ, R12 ;  /* 0x000000ffff0f7224 */ /* 0x000fe200078e000c */
[----:B------:R-:W-:Y:S01]  /*0b90*/  ISETP.GT.U32.AND P1, PT, R2, R7, PT ;  /* 0x000000070200720c */ /* 0x000fe20003f24070 */
[----:B------:R-:W-:Y:S01]  /*0ba0*/  IMAD.HI.U32 R8, R6, R13, RZ ;  /* 0x0000000d06087227 */ /* 0x000fe200078e00ff */
[----:B------:R-:W-:-:S02]  /*0bb0*/  LOP3.LUT R12, R9, 0x6, RZ, 0xfc, !PT ;  /* 0x00000006090c7812 */ /* 0x000fc400078efcff */
[----:B------:R-:W-:Y:S01]  /*0bc0*/  IABS R53, R20 ;  /* 0x0000001400357213 */ /* 0x000fe20000000000 */
[----:B------:R-:W-:Y:S01]  /*0bd0*/  IMAD.HI.U32 R10, R6, R15, RZ ;  /* 0x0000000f060a7227 */ /* 0x000fe200078e00ff */
[----:B------:R-:W-:Y:S02]  /*0be0*/  IABS R17, R12 ;  /* 0x0000000c00117213 */ /* 0x000fe40000000000 */
[----:B------:R-:W-:Y:S01]  /*0bf0*/  IABS R59, R22 ;  /* 0x00000016003b7213 */ /* 0x000fe20000000000 */
[----:B------:R-:W-:Y:S01]  /*0c00*/  IMAD.MOV R8, RZ, RZ, -R8 ;  /* 0x000000ffff087224 */ /* 0x000fe200078e0a08 */
[C---:B------:R-:W-:Y:S01]  /*0c10*/  LOP3.LUT R24, R9.reuse, 0x32, RZ, 0xfc, !PT ;  /* 0x0000003209187812 */ /* 0x040fe200078efcff */
[----:B------:R-:W-:Y:S01]  /*0c20*/  IMAD.MOV R10, RZ, RZ, -R10 ;  /* 0x000000ffff0a7224 */ /* 0x000fe200078e0a0a */
[C---:B------:R-:W-:Y:S01]  /*0c30*/  LOP3.LUT R26, R9.reuse, 0x34, RZ, 0xfc, !PT ;  /* 0x00000034091a7812 */ /* 0x040fe200078efcff */
[C---:B------:R-:W-:Y:S01]  /*0c40*/  IMAD R11, R2.reuse, R8, R13 ;  /* 0x00000008020b7224 */ /* 0x040fe200078e020d */
[C---:B------:R-:W-:Y:S01]  /*0c50*/  LOP3.LUT R8, R9.reuse, 0x8, RZ, 0xfc, !PT ;  /* 0x0000000809087812 */ /* 0x040fe200078efcff */
[----:B------:R-:W-:Y:S01]  /*0c60*/  IMAD R13, R2, R10, R15 ;  /* 0x0000000a020d7224 */ /* 0x000fe200078e020f */
[----:B------:R-:W-:Y:S01]  /*0c70*/  LOP3.LUT R10, R9, 0xa, RZ, 0xfc, !PT ;  /* 0x0000000a090a7812 */ /* 0x000fe200078efcff */
[--C-:B------:R-:W-:Y:S01]  /*0c80*/  @!P3 IMAD.IADD R158, R158, 0x1, -R2.reuse ;  /* 0x000000019e9eb824 */ /* 0x100fe200078e0a02 */
[C---:B------:R-:W-:Y:S01]  /*0c90*/  ISETP.GT.U32.AND P2, PT, R2.reuse, R11, PT ;  /* 0x0000000b0200720c */ /* 0x040fe20003f44070 */
[----:B------:R-:W-:Y:S01]  /*0ca0*/  @!P1 IMAD.IADD R7, R7, 0x1, -R2 ;  /* 0x0000000107079824 */ /* 0x000fe200078e0a02 */
[C---:B------:R-:W-:Y:S01]  /*0cb0*/  ISETP.GT.U32.AND P3, PT, R2.reuse, R13, PT ;  /* 0x0000000d0200720c */ /* 0x040fe20003f64070 */
[----:B------:R-:W-:Y:S01]  /*0cc0*/  IMAD.IADD R245, R245, 0x1, R4 ;  /* 0x00000001f5f57824 */ /* 0x000fe200078e0204 */
[----:B------:R-:W-:Y:S01]  /*0cd0*/  ISETP.GT.U32.AND P4, PT, R2, R158, PT ;  /* 0x0000009e0200720c */ /* 0x000fe20003f84070 */
[----:B------:R-:W-:Y:S01]  /*0ce0*/  IMAD.HI.U32 R4, R6, R17, RZ ;  /* 0x0000001106047227 */ /* 0x000fe200078e00ff */
[----:B------:R-:W-:-:S02]  /*0cf0*/  ISETP.GT.U32.AND P6, PT, R2, R7, PT ;  /* 0x000000070200720c */ /* 0x000fc40003fc4070 */
[----:B------:R-:W-:Y:S01]  /*0d00*/  ISETP.GE.AND P1, PT, R18, RZ, PT ;  /* 0x000000ff1200720c */ /* 0x000fe20003f26270 */
[----:B------:R-:W-:Y:S01]  /*0d10*/  IMAD.MOV R4, RZ, RZ, -R4 ;  /* 0x000000ffff047224 */ /* 0x000fe200078e0a04 */
[----:B------:R-:W-:Y:S01]  /*0d20*/  IABS R19, R8 ;  /* 0x0000000800137213 */ /* 0x000fe20000000000 */
[----:B------:R-:W-:Y:S01]  /*0d30*/  IMAD R245, R245, 0x40, R246 ;  /* 0x00000040f5f57824 */ /* 0x000fe200078e02f6 */
[----:B------:R-:W-:Y:S01]  /*0d40*/  IABS R21, R10 ;  /* 0x0000000a00157213 */ /* 0x000fe20000000000 */
[C---:B------:R-:W-:Y:S01]  /*0d50*/  IMAD R15, R2.reuse, R4, R17 ;  /* 0x00000004020f7224 */ /* 0x040fe200078e0211 */
[----:B------:R-:W-:Y:S01]  /*0d60*/  LOP3.LUT R18, R9, 0x28, RZ, 0xfc, !PT ;  /* 0x0000002809127812 */ /* 0x000fe200078efcff */
[--C-:B------:R-:W-:Y:S01]  /*0d70*/  @!P3 IMAD.IADD R13, R13, 0x1, -R2.reuse ;  /* 0x000000010d0db824 */ /* 0x100fe200078e0a02 */
[----:B------:R-:W-:Y:S01]  /*0d80*/  IABS R61, R24 ;  /* 0x00000018003d7213 */ /* 0x000fe20000000000 */
[--C-:B------:R-:W-:Y:S01]  /*0d90*/  @!P2 IMAD.IADD R11, R11, 0x1, -R2.reuse ;  /* 0x000000010b0ba824 */ /* 0x100fe200078e0a02 */
[----:B------:R-:W-:Y:S01]  /*0da0*/  ISETP.GE.AND P2, PT, R9, RZ, PT ;  /* 0x000000ff0900720c */ /* 0x000fe20003f46270 */
[----:B------:R-:W-:Y:S01]  /*0db0*/  @!P6 IMAD.IADD R7, R7, 0x1, -R2 ;  /* 0x000000010707e824 */ /* 0x000fe200078e0a02 */
[----:B------:R-:W-:Y:S01]  /*0dc0*/  ISETP.GT.U32.AND P3, PT, R2, R15, PT ;  /* 0x0000000f0200720c */ /* 0x000fe20003f64070 */
[----:B------:R-:W-:Y:S01]  /*0dd0*/  IMAD.HI.U32 R4, R6, R19, RZ ;  /* 0x0000001306047227 */ /* 0x000fe200078e00ff */
[----:B------:R-:W-:-:S02]  /*0de0*/  ISETP.GT.U32.AND P6, PT, R2, R13, PT ;  /* 0x0000000d0200720c */ /* 0x000fc40003fc4070 */
[----:B------:R-:W-:Y:S01]  /*0df0*/  IABS R51, R18 ;  /* 0x0000001200337213 */ /* 0x000fe20000000000 */
[----:B------:R-:W-:Y:S01]  /*0e00*/  @!P4 IMAD.IADD R158, R158, 0x1, -R2 ;  /* 0x000000019e9ec824 */ /* 0x000fe200078e0a02 */
[----:B------:R-:W-:Y:S01]  /*0e10*/  ISETP.GT.U32.AND P4, PT, R2, R11, PT ;  /* 0x0000000b0200720c */ /* 0x000fe20003f84070 */
[----:B------:R-:W-:Y:S01]  /*0e20*/  IMAD.MOV R17, RZ, RZ, -R4 ;  /* 0x000000ffff117224 */ /* 0x000fe200078e0a04 */
[----:B------:R-:W-:Y:S01]  /*0e30*/  IABS R63, R26 ;  /* 0x0000001a003f7213 */ /* 0x000fe20000000000 */
[----:B------:R-:W-:Y:S01]  /*0e40*/  IMAD.HI.U32 R4, R6, R21, RZ ;  /* 0x0000001506047227 */ /* 0x000fe200078e00ff */
[C---:B------:R-:W-:Y:S02]  /*0e50*/  LOP3.LUT R30, R9.reuse, 0x38, RZ, 0xfc, !PT ;  /* 0x00000038091e7812 */ /* 0x040fe400078efcff */
[C---:B------:R-:W-:Y:S01]  /*0e60*/  LOP3.LUT R32, R9.reuse, 0x3a, RZ, 0xfc, !PT ;  /* 0x0000003a09207812 */ /* 0x040fe200078efcff */
[----:B------:R-:W-:Y:S01]  /*0e70*/  @!P1 IMAD.MOV R158, RZ, RZ, -R158 ;  /* 0x000000ffff9e9224 */ /* 0x000fe200078e0a9e */
[----:B------:R-:W-:Y:S01]  /*0e80*/  ISETP.GE.AND P1, PT, R12, RZ, PT ;  /* 0x000000ff0c00720c */ /* 0x000fe20003f26270 */
[----:B------:R-:W-:Y:S01]  /*0e90*/  IMAD.MOV R4, RZ, RZ, -R4 ;  /* 0x000000ffff047224 */ /* 0x000fe200078e0a04 */
[----:B------:R-:W-:Y:S01]  /*0ea0*/  LOP3.LUT R12, R9, 0xc, RZ, 0xfc, !PT ;  /* 0x0000000c090c7812 */ /* 0x000fe200078efcff */
[----:B------:R-:W-:Y:S01]  /*0eb0*/  @!P2 IMAD.MOV R7, RZ, RZ, -R7 ;  /* 0x000000ffff07a224 */ /* 0x000fe200078e0a07 */
[----:B------:R-:W-:Y:S01]  /*0ec0*/  ISETP.GE.AND P2, PT, R8, RZ, PT ;  /* 0x000000ff0800720c */ /* 0x000fe20003f46270 */
[--C-:B------:R-:W-:Y:S01]  /*0ed0*/  @!P3 IMAD.IADD R15, R15, 0x1, -R2.reuse ;  /* 0x000000010f0fb824 */ /* 0x100fe200078e0a02 */
[----:B------:R-:W-:Y:S01]  /*0ee0*/  IABS R8, R12 ;  /* 0x0000000c00087213 */ /* 0x000fe20000000000 */
[C---:B------:R-:W-:Y:S01]  /*0ef0*/  IMAD R17, R2.reuse, R17, R19 ;  /* 0x0000001102117224 */ /* 0x040fe200078e0213 */
[----:B------:R-:W-:Y:S01]  /*0f00*/  IABS R67, R30 ;  /* 0x0000001e00437213 */ /* 0x000fe20000000000 */
[----:B------:R-:W-:Y:S01]  /*0f10*/  @!P6 IMAD.IADD R13, R13, 0x1, -R2 ;  /* 0x000000010d0de824 */ /* 0x000fe200078e0a02 */
[C---:B------:R-:W-:Y:S01]  /*0f20*/  ISETP.GT.U32.AND P3, PT, R2.reuse, R15, PT ;  /* 0x0000000f0200720c */ /* 0x040fe20003f64070 */
[C---:B------:R-:W-:Y:S01]  /*0f30*/  IMAD R19, R2.reuse, R4, R21 ;  /* 0x0000000402137224 */ /* 0x040fe200078e0215 */
[C---:B------:R-:W-:Y:S01]  /*0f40*/  ISETP.GT.U32.AND P6, PT, R2.reuse, R17, PT ;  /* 0x000000110200720c */ /* 0x040fe20003fc4070 */
[----:B------:R-:W-:Y:S01]  /*0f50*/  IMAD.MOV.U32 R21, RZ, RZ, R8 ;  /* 0x000000ffff157224 */ /* 0x000fe200078e0008 */
[----:B------:R-:W-:Y:S01]  /*0f60*/  LOP3.LUT R8, R9, 0xe, RZ, 0xfc, !PT ;  /* 0x0000000e09087812 */ /* 0x000fe200078efcff */
[----:B------:R-:W-:Y:S01]  /*0f70*/  @!P5 IMAD.MOV R13, RZ, RZ, -R13 ;  /* 0x000000ffff0dd224 */ /* 0x000fe200078e0a0d */
[----:B------:R-:W-:Y:S01]  /*0f80*/  ISETP.GT.U32.AND P5, PT, R2, R19, PT ;  /* 0x000000130200720c */ /* 0x000fe20003fa4070 */
[----:B------:R-:W-:Y:S01]  /*0f90*/  IMAD.HI.U32 R4, R6, R21, RZ ;  /* 0x0000001506047227 */ /* 0x000fe200078e00ff */
[----:B------:R-:W-:-:S02]  /*0fa0*/  IABS R23, R8 ;  /* 0x0000000800177213 */ /* 0x000fc40000000000 */
[----:B------:R-:W-:Y:S01]  /*0fb0*/  IABS R69, R32 ;  /* 0x0000002000457213 */ /* 0x000fe20000000000 */
[----:B------:R-:W-:Y:S02]  /*0fc0*/  IMAD.MOV R4, RZ, RZ, -R4 ;  /* 0x000000ffff047224 */ /* 0x000fe400078e0a04 */
[--C-:B------:R-:W-:Y:S01]  /*0fd0*/  @!P3 IMAD.IADD R15, R15, 0x1, -R2.reuse ;  /* 0x000000010f0fb824 */ /* 0x100fe200078e0a02 */
[----:B------:R-:W-:Y:S01]  /*0fe0*/  ISETP.GE.AND P3, PT, R8, RZ, PT ;  /* 0x000000ff0800720c */ /* 0x000fe20003f66270 */
[----:B------:R-:W-:Y:S02]  /*0ff0*/  IMAD R21, R2, R4, R21 ;  /* 0x0000000402157224 */ /* 0x000fe400078e0215 */
[--C-:B------:R-:W-:Y:S01]  /*1000*/  @!P4 IMAD.IADD R11, R11, 0x1, -R2.reuse ;  /* 0x000000010b0bc824 */ /* 0x100fe200078e0a02 */
[----:B------:R-:W-:Y:S01]  /*1010*/  ISETP.GE.AND P4, PT, R10, RZ, PT ;  /* 0x000000ff0a00720c */ /* 0x000fe20003f86270 */
[--C-:B------:R-:W-:Y:S01]  /*1020*/  @!P5 IMAD.IADD R19, R19, 0x1, -R2.reuse ;  /* 0x000000011313d824 */ /* 0x100fe200078e0a02 */
[----:B------:R-:W-:Y:S01]  /*1030*/  LOP3.LUT R10, R9, 0x10, RZ, 0xfc, !PT ;  /* 0x00000010090a7812 */ /* 0x000fe200078efcff */
[----:B------:R-:W-:-:S02]  /*1040*/  @!P6 IMAD.IADD R17, R17, 0x1, -R2 ;  /* 0x000000011111e824 */ /* 0x000fc400078e0a02 */
[----:B------:R-:W-:Y:S01]  /*1050*/  @!P1 IMAD.MOV R15, RZ, RZ, -R15 ;  /* 0x000000ffff0f9224 */ /* 0x000fe200078e0a0f */
[----:B------:R-:W-:Y:S01]  /*1060*/  ISETP.GT.U32.AND P1, PT, R2, R21, PT ;  /* 0x000000150200720c */ /* 0x000fe20003f24070 */
[----:B------:R-:W-:Y:S01]  /*1070*/  IMAD.HI.U32 R4, R6, R23, RZ ;  /* 0x0000001706047227 */ /* 0x000fe200078e00ff */
[----:B------:R-:W-:Y:S02]  /*1080*/  IABS R25, R10 ;  /* 0x0000000a00197213 */ /* 0x000fe40000000000 */
[C---:B------:R-:W-:Y:S01]  /*1090*/  ISETP.GT.U32.AND P5, PT, R2.reuse, R19, PT ;  /* 0x000000130200720c */ /* 0x040fe20003fa4070 */
[----:B------:R-:W-:Y:S01]  /*10a0*/  IMAD.MOV R8, RZ, RZ, -R4 ;  /* 0x000000ffff087224 */ /* 0x000fe200078e0a04 */
[----:B------:R-:W-:Y:S01]  /*10b0*/  ISETP.GT.U32.AND P6, PT, R2, R17, PT ;  /* 0x000000110200720c */ /* 0x000fe20003fc4070 */
[----:B------:R-:W-:-:S04]  /*10c0*/  IMAD.HI.U32 R4, R6, R25, RZ ;  /* 0x0000001906047227 */ /* 0x000fc800078e00ff */
[----:B------:R-:W-:Y:S01]  /*10d0*/  @!P0 IMAD.MOV R11, RZ, RZ, -R11 ;  /* 0x000000ffff0b8224 */ /* 0x000fe200078e0a0b */
[----:B------:R-:W-:Y:S01]  /*10e0*/  ISETP.GE.AND P0, PT, R12, RZ, PT ;  /* 0x000000ff0c00720c */ /* 0x000fe20003f06270 */
[----:B------:R-:W-:Y:S01]  /*10f0*/  IMAD.MOV R4, RZ, RZ, -R4 ;  /* 0x000000ffff047224 */ /* 0x000fe200078e0a04 */
[----:B------:R-:W-:Y:S01]  /*1100*/  LOP3.LUT R12, R9, 0x12, RZ, 0xfc, !PT ;  /* 0x00000012090c7812 */ /* 0x000fe200078efcff */
[--C-:B------:R-:W-:Y:S02]  /*1110*/  @!P1 IMAD.IADD R21, R21, 0x1, -R2.reuse ;  /* 0x0000000115159824 */ /* 0x100fe400078e0a02 */
[--C-:B------:R-:W-:Y:S01]  /*1120*/  @!P5 IMAD.IADD R19, R19, 0x1, -R2.reuse ;  /* 0x000000011313d824 */ /* 0x100fe200078e0a02 */
[----:B------:R-:W-:Y:S01]  /*1130*/  IABS R27, R12 ;  /* 0x0000000c001b7213 */ /* 0x000fe20000000000 */
[C---:B------:R-:W-:Y:S01]  /*1140*/  IMAD R25, R2.reuse, R4, R25 ;  /* 0x0000000402197224 */ /* 0x040fe200078e0219 */
[----:B------:R-:W-:Y:S01]  /*1150*/  ISETP.GT.U32.AND P1, PT, R2, R21, PT ;  /* 0x000000150200720c */ /* 0x000fe20003f24070 */
[----:B------:R-:W-:Y:S01]  /*1160*/  @!P6 IMAD.IADD R17, R17, 0x1, -R2 ;  /* 0x000000011111e824 */ /* 0x000fe200078e0a02 */
[----:B------:R-:W-:Y:S01]  /*1170*/  ISETP.GE.AND P6, PT, R10, RZ, PT ;  /* 0x000000ff0a00720c */ /* 0x000fe20003fc6270 */
[----:B------:R-:W-:Y:S01]  /*1180*/  IMAD R23, R2, R8, R23 ;  /* 0x0000000802177224 */ /* 0x000fe200078e0217 */
[----:B------:R-:W-:Y:S01]  /*1190*/  LOP3.LUT R10, R9, 0x14, RZ, 0xfc, !PT ;  /* 0x00000014090a7812 */ /* 0x000fe200078efcff */
[----:B------:R-:W-:Y:S01]  /*11a0*/  IMAD.HI.U32 R4, R6, R27, RZ ;  /* 0x0000001b06047227 */ /* 0x000fe200078e00ff */
[----:B------:R-:W-:-:S02]  /*11b0*/  ISETP.GE.AND P5, PT, R12, RZ, PT ;  /* 0x000000ff0c00720c */ /* 0x000fc40003fa6270 */
[----:B------:R-:W-:Y:S01]  /*11c0*/  IABS R31, R10 ;  /* 0x0000000a001f7213 */ /* 0x000fe20000000000 */
[----:B------:R-:W-:Y:S01]  /*11d0*/  @!P4 IMAD.MOV R19, RZ, RZ, -R19 ;  /* 0x000000ffff13c224 */ /* 0x000fe200078e0a13 */
[C---:B------:R-:W-:Y:S01]  /*11e0*/  ISETP.GT.U32.AND P4, PT, R2.reuse, R25, PT ;  /* 0x000000190200720c */ /* 0x040fe20003f84070 */
[----:B------:R-:W-:Y:S01]  /*11f0*/  @!P2 IMAD.MOV R17, RZ, RZ, -R17 ;  /* 0x000000ffff11a224 */ /* 0x000fe200078e0a11 */
[C---:B------:R-:W-:Y:S01]  /*1200*/  ISETP.GT.U32.AND P2, PT, R2.reuse, R23, PT ;  /* 0x000000170200720c */ /* 0x040fe20003f44070 */
[----:B------:R-:W-:Y:S01]  /*1210*/  IMAD.MOV R8, RZ, RZ, -R4 ;  /* 0x000000ffff087224 */ /* 0x000fe200078e0a04 */
[----:B------:R-:W-:Y:S01]  /*1220*/  LOP3.LUT R12, R9, 0x16, RZ, 0xfc, !PT ;  /* 0x00000016090c7812 */ /* 0x000fe200078efcff */
[----:B------:R-:W-:Y:S02]  /*1230*/  @!P1 IMAD.IADD R21, R21, 0x1, -R2 ;  /* 0x0000000115159824 */ /* 0x000fe400078e0a02 */
[----:B------:R-:W-:Y:S01]  /*1240*/  IMAD R27, R2, R8, R27 ;  /* 0x00000008021b7224 */ /* 0x000fe200078e021b */
[----:B------:R-:W-:Y:S01]  /*1250*/  IABS R33, R12 ;  /* 0x0000000c00217213 */ /* 0x000fe20000000000 */
[----:B------:R-:W-:-:S03]  /*1260*/  IMAD.HI.U32 R4, R6, R31, RZ ;  /* 0x0000001f06047227 */ /* 0x000fc600078e00ff */
[C---:B------:R-:W-:Y:S01]  /*1270*/  ISETP.GT.U32.AND P1, PT, R2.reuse, R27, PT ;  /* 0x0000001b0200720c */ /* 0x040fe20003f24070 */
[--C-:B------:R-:W-:Y:S02]  /*1280*/  @!P4 IMAD.IADD R25, R25, 0x1, -R2.reuse ;  /* 0x000000011919c824 */ /* 0x100fe400078e0a02 */
[----:B------:R-:W-:Y:S02]  /*1290*/  @!P2 IMAD.IADD R23, R23, 0x1, -R2 ;  /* 0x000000011717a824 */ /* 0x000fe400078e0a02 */
[----:B------:R-:W-:Y:S01]  /*12a0*/  IMAD.MOV R4, RZ, RZ, -R4 ;  /* 0x000000ffff047224 */ /* 0x000fe200078e0a04 */
[----:B------:R-:W-:Y:S01]  /*12b0*/  ISETP.GT.U32.AND P4, PT, R2, R25, PT ;  /* 0x000000190200720c */ /* 0x000fe20003f84070 */
[----:B------:R-:W-:Y:S01]  /*12c0*/  IMAD.HI.U32 R8, R6, R35, RZ ;  /* 0x0000002306087227 */ /* 0x000fe200078e00ff */
[----:B------:R-:W-:-:S03]  /*12d0*/  ISETP.GT.U32.AND P2, PT, R2, R23, PT ;  /* 0x000000170200720c */ /* 0x000fc60003f44070 */
[----:B------:R-:W-:Y:S02]  /*12e0*/  IMAD R31, R2, R4, R31 ;  /* 0x00000004021f7224 */ /* 0x000fe400078e021f */
[----:B------:R-:W-:-:S04]  /*12f0*/  IMAD.HI.U32 R4, R6, R33, RZ ;  /* 0x0000002106047227 */ /* 0x000fc800078e00ff */
[----:B------:R-:W-:Y:S02]  /*1300*/  @!P1 IMAD.IADD R27, R27, 0x1, -R2 ;  /* 0x000000011b1b9824 */ /* 0x000fe400078e0a02 */
[----:B------:R-:W-:Y:S02]  /*1310*/  IMAD.MOV R4, RZ, RZ, -R4 ;  /* 0x000000ffff047224 */ /* 0x000fe400078e0a04 */
[--C-:B------:R-:W-:Y:S01]  /*1320*/  @!P4 IMAD.IADD R25, R25, 0x1, -R2.reuse ;  /* 0x000000011919c824 */ /* 0x100fe200078e0a02 */
[C---:B------:R-:W-:Y:S01]  /*1330*/  ISETP.GT.U32.AND P1, PT, R2.reuse, R27, PT ;  /* 0x0000001b0200720c */ /* 0x040fe20003f24070 */
[C---:B------:R-:W-:Y:S01]  /*1340*/  IMAD R33, R2.reuse, R4, R33 ;  /* 0x0000000402217224 */ /* 0x040fe200078e0221 */
[----:B------:R-:W-:Y:S01]  /*1350*/  LOP3.LUT R4, R9, 0x1a, RZ, 0xfc, !PT ;  /* 0x0000001a09047812 */ /* 0x000fe200078efcff */
[----:B------:R-:W-:Y:S01]  /*1360*/  @!P2 IMAD.IADD R23, R23, 0x1, -R2 ;  /* 0x000000011717a824 */ /* 0x000fe200078e0a02 */
[C---:B------:R-:W-:Y:S01]  /*1370*/  ISETP.GT.U32.AND P2, PT, R2.reuse, R31, PT ;  /* 0x0000001f0200720c */ /* 0x040fe20003f44070 */
[----:B------:R-:W-:Y:S01]  /*1380*/  @!P6 IMAD.MOV R25, RZ, RZ, -R25 ;  /* 0x000000ffff19e224 */ /* 0x000fe200078e0a19 */
[----:B------:R-:W-:Y:S01]  /*1390*/  ISETP.GT.U32.AND P6, PT, R2, R33, PT ;  /* 0x000000210200720c */ /* 0x000fe20003fc4070 */
[----:B------:R-:W-:Y:S01]  /*13a0*/  IMAD.MOV R8, RZ, RZ, -R8 ;  /* 0x000000ffff087224 */ /* 0x000fe200078e0a08 */
[----:B------:R-:W-:Y:S01]  /*13b0*/  IABS R37, R4 ;  /* 0x0000000400257213 */ /* 0x000fe20000000000 */
[----:B------:R-:W-:Y:S01]  /*13c0*/  @!P3 IMAD.MOV R23, RZ, RZ, -R23 ;  /* 0x000000ffff17b224 */ /* 0x000fe200078e0a17 */
[----:B------:R-:W-:Y:S01]  /*13d0*/  ISETP.GE.AND P3, PT, R12, RZ, PT ;  /* 0x000000ff0c00720c */ /* 0x000fe20003f66270 */
[----:B------:R-:W-:Y:S01]  /*13e0*/  IMAD R35, R2, R8, R35 ;  /* 0x0000000802237224 */ /* 0x000fe200078e0223 */
[----:B------:R-:W-:Y:S01]  /*13f0*/  LOP3.LUT R12, R9, 0x1e, RZ, 0xfc, !PT ;  /* 0x0000001e090c7812 */ /* 0x000fe200078efcff */
[----:B------:R-:W-:Y:S01]  /*1400*/  @!P1 IMAD.IADD R27, R27, 0x1, -R2 ;  /* 0x000000011b1b9824 */ /* 0x000fe200078e0a02 */
[----:B------:R-:W-:Y:S01]  /*1410*/  ISETP.GE.AND P1, PT, R4, RZ, PT ;  /* 0x000000ff0400720c */ /* 0x000fe20003f26270 */
[----:B------:R-:W-:Y:S01]  /*1420*/  IMAD.HI.U32 R4, R6, R37, RZ ;  /* 0x0000002506047227 */ /* 0x000fe200078e00ff */
[----:B------:R-:W-:-:S02]  /*1430*/  IABS R41, R12 ;  /* 0x0000000c00297213 */ /* 0x000fc40000000000 */
[----:B------:R-:W-:Y:S01]  /*1440*/  LOP3.LUT R8, R9, 0x1c, RZ, 0xfc, !PT ;  /* 0x0000001c09087812 */ /* 0x000fe200078efcff */
[--C-:B------:R-:W-:Y:S01]  /*1450*/  @!P2 IMAD.IADD R31, R31, 0x1, -R2.reuse ;  /* 0x000000011f1fa824 */ /* 0x100fe200078e0a02 */
[----:B------:R-:W-:Y:S01]  /*1460*/  ISETP.GE.AND P4, PT, R14, RZ, PT ;  /* 0x000000ff0e00720c */ /* 0x000fe20003f86270 */
[----:B------:R-:W-:Y:S01]  /*1470*/  @!P5 IMAD.MOV R27, RZ, RZ, -R27 ;  /* 0x000000ffff1bd224 */ /* 0x000fe200078e0a1b */
[C---:B------:R-:W-:Y:S01]  /*1480*/  ISETP.GT.U32.AND P5, PT, R2.reuse, R35, PT ;  /* 0x000000230200720c */ /* 0x040fe20003fa4070 */
[----:B------:R-:W-:Y:S01]  /*1490*/  @!P6 IMAD.IADD R33, R33, 0x1, -R2 ;  /* 0x000000012121e824 */ /* 0x000fe200078e0a02 */
[----:B------:R-:W-:Y:S01]  /*14a0*/  ISETP.GT.U32.AND P2, PT, R2, R31, PT ;  /* 0x0000001f0200720c */ /* 0x000fe20003f44070 */
[----:B------:R-:W-:Y:S01]  /*14b0*/  @!P0 IMAD.MOV R21, RZ, RZ, -R21 ;  /* 0x000000ffff158224 */ /* 0x000fe200078e0a15 */
[----:B------:R-:W-:Y:S01]  /*14c0*/  ISETP.GE.AND P0, PT, R10, RZ, PT ;  /* 0x000000ff0a00720c */ /* 0x000fe20003f06270 */
[----:B------:R-:W-:Y:S01]  /*14d0*/  IMAD.MOV R10, RZ, RZ, -R4 ;  /* 0x000000ffff0a7224 */ /* 0x000fe200078e0a04 */
[----:B------:R-:W-:Y:S01]  /*14e0*/  ISETP.GT.U32.AND P6, PT, R2, R33, PT ;  /* 0x000000210200720c */ /* 0x000fe20003fc4070 */
[----:B------:R-:W-:Y:S01]  /*14f0*/  IMAD.HI.U32 R4, R6, R41, RZ ;  /* 0x0000002906047227 */ /* 0x000fe200078e00ff */
[----:B------:R-:W-:-:S02]  /*1500*/  IABS R39, R8 ;  /* 0x0000000800277213 */ /* 0x000fc40000000000 */
[----:B------:R-:W-:Y:S01]  /*1510*/  LOP3.LUT R14, R9, 0x22, RZ, 0xfc, !PT ;  /* 0x00000022090e7812 */ /* 0x000fe200078efcff */
[----:B------:R-:W-:Y:S02]  /*1520*/  IMAD.MOV R4, RZ, RZ, -R4 ;  /* 0x000000ffff047224 */ /* 0x000fe400078e0a04 */
[--C-:B------:R-:W-:Y:S01]  /*1530*/  @!P5 IMAD.IADD R35, R35, 0x1, -R2.reuse ;  /* 0x000000012323d824 */ /* 0x100fe200078e0a02 */
[----:B------:R-:W-:Y:S01]  /*1540*/  IABS R45, R14 ;  /* 0x0000000e002d7213 */ /* 0x000fe20000000000 */
[----:B------:R-:W-:Y:S01]  /*1550*/  @!P2 IMAD.IADD R31, R31, 0x1, -R2 ;  /* 0x000000011f1fa824 */ /* 0x000fe200078e0a02 */
[----:B------:R-:W-:Y:S01]  /*1560*/  ISETP.GE.AND P2, PT, R8, RZ, PT ;  /* 0x000000ff0800720c */ /* 0x000fe20003f46270 */
[----:B------:R-:W-:Y:S01]  /*1570*/  IMAD.HI.U32 R8, R6, R39, RZ ;  /* 0x0000002706087227 */ /* 0x000fe200078e00ff */
[----:B------:R-:W-:-:S03]  /*1580*/  ISETP.GT.U32.AND P5, PT, R2, R35, PT ;  /* 0x000000230200720c */ /* 0x000fc60003fa4070 */
[----:B------:R-:W-:Y:S02]  /*1590*/  @!P6 IMAD.IADD R33, R33, 0x1, -R2 ;  /* 0x000000012121e824 */ /* 0x000fe400078e0a02 */
[C---:B------:R-:W-:Y:S02]  /*15a0*/  IMAD R41, R2.reuse, R4, R41 ;  /* 0x0000000402297224 */ /* 0x040fe400078e0229 */
[----:B------:R-:W-:Y:S02]  /*15b0*/  IMAD.MOV R8, RZ, RZ, -R8 ;  /* 0x000000ffff087224 */ /* 0x000fe400078e0a08 */
[----:B------:R-:W-:Y:S01]  /*15c0*/  @!P3 IMAD.MOV R33, RZ, RZ, -R33 ;  /* 0x000000ffff21b224 */ /* 0x000fe200078e0a21 */
[C---:B------:R-:W-:Y:S01]  /*15d0*/  ISETP.GT.U32.AND P3, PT, R2.reuse, R41, PT ;  /* 0x000000290200720c */ /* 0x040fe20003f64070 */
[----:B------:R-:W-:Y:S02]  /*15e0*/  IMAD R37, R2, R10, R37 ;  /* 0x0000000a02257224 */ /* 0x000fe400078e0225 */
[----:B------:R-:W-:Y:S01]  /*15f0*/  @!P0 IMAD.MOV R31, RZ, RZ, -R31 ;  /* 0x000000ffff1f8224 */ /* 0x000fe200078e0a1f */
[----:B------:R-:W-:Y:S01]  /*1600*/  ISETP.GE.AND P0, PT, R12, RZ, PT ;  /* 0x000000ff0c00720c */ /* 0x000fe20003f06270 */
[C---:B------:R-:W-:Y:S01]  /*1610*/  IMAD R39, R2.reuse, R8, R39 ;  /* 0x0000000802277224 */ /* 0x040fe200078e0227 */
[----:B------:R-:W-:Y:S01]  /*1620*/  LOP3.LUT R12, R9, 0x20, RZ, 0xfc, !PT ;  /* 0x00000020090c7812 */ /* 0x000fe200078efcff */
[----:B------:R-:W-:Y:S01]  /*1630*/  @!P5 IMAD.IADD R35, R35, 0x1, -R2 ;  /* 0x000000012323d824 */ /* 0x000fe200078e0a02 */
[----:B------:R-:W-:Y:S01]  /*1640*/  ISETP.GT.U32.AND P6, PT, R2, R37, PT ;  /* 0x000000250200720c */ /* 0x000fe20003fc4070 */
[----:B------:R-:W-:Y:S01]  /*1650*/  IMAD.HI.U32 R8, R6, R45, RZ ;  /* 0x0000002d06087227 */ /* 0x000fe200078e00ff */
[----:B------:R-:W-:-:S02]  /*1660*/  ISETP.GT.U32.AND P5, PT, R2, R39, PT ;  /* 0x000000270200720c */ /* 0x000fc40003fa4070 */
[----:B------:R-:W-:Y:S01]  /*1670*/  IABS R43, R12 ;  /* 0x0000000c002b7213 */ /* 0x000fe20000000000 */
[----:B------:R-:W-:Y:S02]  /*1680*/  @!P3 IMAD.IADD R41, R41, 0x1, -R2 ;  /* 0x000000012929b824 */ /* 0x000fe400078e0a02 */
[----:B------:R-:W-:Y:S02]  /*1690*/  IMAD.MOV R8, RZ, RZ, -R8 ;  /* 0x000000ffff087224 */ /* 0x000fe400078e0a08 */
[----:B------:R-:W-:Y:S01]  /*16a0*/  IMAD.HI.U32 R4, R6, R43, RZ ;  /* 0x0000002b06047227 */ /* 0x000fe200078e00ff */
[----:B------:R-:W-:-:S03]  /*16b0*/  ISETP.GT.U32.AND P3, PT, R2, R41, PT ;  /* 0x000000290200720c */ /* 0x000fc60003f64070 */
[----:B------:R-:W-:Y:S02]  /*16c0*/  @!P6 IMAD.IADD R37, R37, 0x1, -R2 ;  /* 0x000000012525e824 */ /* 0x000fe400078e0a02 */
[----:B------:R-:W-:Y:S02]  /*16d0*/  IMAD.MOV R10, RZ, RZ, -R4 ;  /* 0x000000ffff0a7224 */ /* 0x000fe400078e0a04 */
[----:B------:R-:W-:Y:S01]  /*16e0*/  IMAD.HI.U32 R4, R6, R47, RZ ;  /* 0x0000002f06047227 */ /* 0x000fe200078e00ff */
[----:B------:R-:W-:-:S03]  /*16f0*/  ISETP.GT.U32.AND P6, PT, R2, R37, PT ;  /* 0x000000250200720c */ /* 0x000fc60003fc4070 */
[----:B------:R-:W-:Y:S02]  /*1700*/  @!P5 IMAD.IADD R39, R39, 0x1, -R2 ;  /* 0x000000012727d824 */ /* 0x000fe400078e0a02 */
[----:B------:R-:W-:Y:S02]  /*1710*/  IMAD.MOV R4, RZ, RZ, -R4 ;  /* 0x000000ffff047224 */ /* 0x000fe400078e0a04 */
[--C-:B------:R-:W-:Y:S01]  /*1720*/  @!P3 IMAD.IADD R41, R41, 0x1, -R2.reuse ;  /* 0x000000012929b824 */ /* 0x100fe200078e0a02 */
[C---:B------:R-:W-:Y:S01]  /*1730*/  ISETP.GT.U32.AND P5, PT, R2.reuse, R39, PT ;  /* 0x000000270200720c */ /* 0x040fe20003fa4070 */
[C---:B------:R-:W-:Y:S02]  /*1740*/  IMAD R47, R2.reuse, R4, R47 ;  /* 0x00000004022f7224 */ /* 0x040fe400078e022f */
[C---:B------:R-:W-:Y:S02]  /*1750*/  IMAD R43, R2.reuse, R10, R43 ;  /* 0x0000000a022b7224 */ /* 0x040fe400078e022b */
[C---:B------:R-:W-:Y:S01]  /*1760*/  IMAD R45, R2.reuse, R8, R45 ;  /* 0x00000008022d7224 */ /* 0x040fe200078e022d */
[C---:B------:R-:W-:Y:S01]  /*1770*/  ISETP.GT.U32.AND P3, PT, R2.reuse, R47, PT ;  /* 0x0000002f0200720c */ /* 0x040fe20003f64070 */
[----:B------:R-:W-:Y:S01]  /*1780*/  @!P6 IMAD.IADD R37, R37, 0x1, -R2 ;  /* 0x000000012525e824 */ /* 0x000fe200078e0a02 */
[----:B------:R-:W-:Y:S01]  /*1790*/  ISETP.GT.U32.AND P6, PT, R2, R43, PT ;  /* 0x0000002b0200720c */ /* 0x000fe20003fc4070 */
[----:B------:R-:W-:Y:S01]  /*17a0*/  @!P4 IMAD.MOV R35, RZ, RZ, -R35 ;  /* 0x000000ffff23c224 */ /* 0x000fe200078e0a23 */
[----:B------:R-:W-:Y:S01]  /*17b0*/  ISETP.GE.AND P4, PT, R12, RZ, PT ;  /* 0x000000ff0c00720c */ /* 0x000fe20003f86270 */
[----:B------:R-:W-:Y:S01]  /*17c0*/  IMAD.HI.U32 R8, R6, R51, RZ ;  /* 0x0000003306087227 */ /* 0x000fe200078e00ff */
[----:B------:R-:W-:-:S03]  /*17d0*/  LOP3.LUT R12, R9, 0x26, RZ, 0xfc, !PT ;  /* 0x00000026090c7812 */ /* 0x000fc600078efcff */
[--C-:B------:R-:W-:Y:S01]  /*17e0*/  @!P5 IMAD.IADD R39, R39, 0x1, -R2.reuse ;  /* 0x000000012727d824 */ /* 0x100fe200078e0a02 */
[----:B------:R-:W-:Y:S01]  /*17f0*/  ISETP.GT.U32.AND P5, PT, R2, R45, PT ;  /* 0x0000002d0200720c */ /* 0x000fe20003fa4070 */
[----:B------:R-:W-:Y:S01]  /*1800*/  @!P1 IMAD.MOV R37, RZ, RZ, -R37 ;  /* 0x000000ffff259224 */ /* 0x000fe200078e0a25 */
[----:B------:R-:W-:Y:S01]  /*1810*/  IABS R49, R12 ;  /* 0x0000000c00317213 */ /* 0x000fe20000000000 */
[--C-:B------:R-:W-:Y:S01]  /*1820*/  @!P3 IMAD.IADD R47, R47, 0x1, -R2.reuse ;  /* 0x000000012f2fb824 */ /* 0x100fe200078e0a02 */
[----:B------:R-:W-:Y:S01]  /*1830*/  ISETP.GE.AND P1, PT, R14, RZ, PT ;  /* 0x000000ff0e00720c */ /* 0x000fe20003f26270 */
[----:B------:R-:W-:Y:S01]  /*1840*/  @!P6 IMAD.IADD R43, R43, 0x1, -R2 ;  /* 0x000000012b2be824 */ /* 0x000fe200078e0a02 */
[----:B------:R-:W-:Y:S01]  /*1850*/  LOP3.LUT R14, R9, 0x2c, RZ, 0xfc, !PT ;  /* 0x0000002c090e7812 */ /* 0x000fe200078efcff */
[----:B------:R-:W-:Y:S01]  /*1860*/  IMAD.MOV R8, RZ, RZ, -R8 ;  /* 0x000000ffff087224 */ /* 0x000fe200078e0a08 */
[----:B------:R-:W-:Y:S01]  /*1870*/  ISETP.GT.U32.AND P3, PT, R2, R47, PT ;  /* 0x0000002f0200720c */ /* 0x000fe20003f64070 */
[----:B------:R-:W-:Y:S01]  /*1880*/  IMAD.HI.U32 R4, R6, R49, RZ ;  /* 0x0000003106047227 */ /* 0x000fe200078e00ff */
[----:B------:R-:W-:-:S02]  /*1890*/  ISETP.GT.U32.AND P6, PT, R2, R43, PT ;  /* 0x0000002b0200720c */ /* 0x000fc40003fc4070 */
[----:B------:R-:W-:Y:S01]  /*18a0*/  IABS R55, R14 ;  /* 0x0000000e00377213 */ /* 0x000fe20000000000 */
[----:B------:R-:W-:Y:S02]  /*18b0*/  @!P5 IMAD.IADD R45, R45, 0x1, -R2 ;  /* 0x000000012d2dd824 */ /* 0x000fe400078e0a02 */
[C---:B------:R-:W-:Y:S02]  /*18c0*/  IMAD R51, R2.reuse, R8, R51 ;  /* 0x0000000802337224 */ /* 0x040fe400078e0233 */
[----:B------:R-:W-:Y:S01]  /*18d0*/  IMAD.MOV R4, RZ, RZ, -R4 ;  /* 0x000000ffff047224 */ /* 0x000fe200078e0a04 */
[----:B------:R-:W-:Y:S01]  /*18e0*/  ISETP.GT.U32.AND P5, PT, R2, R45, PT ;  /* 0x0000002d0200720c */ /* 0x000fe20003fa4070 */
[----:B------:R-:W-:-:S04]  /*18f0*/  IMAD.HI.U32 R10, R6, R53, RZ ;  /* 0x00000035060a7227 */ /* 0x000fc800078e00ff */
[----:B------:R-:W-:Y:S01]  /*1900*/  @!P3 IMAD.IADD R47, R47, 0x1, -R2 ;  /* 0x000000012f2fb824 */ /* 0x000fe200078e0a02 */
[C---:B------:R-:W-:Y:S01]  /*1910*/  ISETP.GT.U32.AND P3, PT, R2.reuse, R51, PT ;  /* 0x000000330200720c */ /* 0x040fe20003f64070 */
[----:B------:R-:W-:Y:S02]  /*1920*/  IMAD R49, R2, R4, R49 ;  /* 0x0000000402317224 */ /* 0x000fe400078e0231 */
[----:B------:R-:W-:-:S04]  /*1930*/  IMAD.HI.U32 R4, R6, R55, RZ ;  /* 0x0000003706047227 */ /* 0x000fc800078e00ff */
[----:B------:R-:W-:Y:S01]  /*1940*/  @!P6 IMAD.IADD R43, R43, 0x1, -R2 ;  /* 0x000000012b2be824 */ /* 0x000fe200078e0a02 */
[----:B------:R-:W-:Y:S01]  /*1950*/  ISETP.GE.AND P6, PT, R16, RZ, PT ;  /* 0x000000ff1000720c */ /* 0x000fe20003fc6270 */
[----:B------:R-:W-:Y:S01]  /*1960*/  IMAD.MOV R4, RZ, RZ, -R4 ;  /* 0x000000ffff047224 */ /* 0x000fe200078e0a04 */
[----:B------:R-:W-:Y:S01]  /*1970*/  LOP3.LUT R16, R9, 0x2e, RZ, 0xfc, !PT ;  /* 0x0000002e09107812 */ /* 0x000fe200078efcff */
[----:B------:R-:W-:Y:S01]  /*1980*/  @!P5 IMAD.IADD R45, R45, 0x1, -R2 ;  /* 0x000000012d2dd824 */ /* 0x000fe200078e0a02 */
[C---:B------:R-:W-:Y:S01]  /*1990*/  ISETP.GT.U32.AND P5, PT, R2.reuse, R49, PT ;  /* 0x000000310200720c */ /* 0x040fe20003fa4070 */
[C---:B------:R-:W-:Y:S01]  /*19a0*/  IMAD R55, R2.reuse, R4, R55 ;  /* 0x0000000402377224 */ /* 0x040fe200078e0237 */
[----:B------:R-:W-:Y:S01]  /*19b0*/  IABS R57, R16 ;  /* 0x0000001000397213 */ /* 0x000fe20000000000 */
[----:B------:R-:W-:Y:S02]  /*19c0*/  IMAD.MOV R10, RZ, RZ, -R10 ;  /* 0x000000ffff0a7224 */ /* 0x000fe400078e0a0a */
[----:B------:R-:W-:Y:S01]  /*19d0*/  @!P3 IMAD.IADD R51, R51, 0x1, -R2 ;  /* 0x000000013333b824 */ /* 0x000fe200078e0a02 */
[----:B------:R-:W-:Y:S01]  /*19e0*/  ISETP.GT.U32.AND P3, PT, R2, R55, PT ;  /* 0x000000370200720c */ /* 0x000fe20003f64070 */
[----:B------:R-:W-:-:S04]  /*19f0*/  IMAD.HI.U32 R4, R6, R57, RZ ;  /* 0x0000003906047227 */ /* 0x000fc800078e00ff */
[C---:B------:R-:W-:Y:S02]  /*1a00*/  IMAD R53, R2.reuse, R10, R53 ;  /* 0x0000000a02357224 */ /* 0x040fe400078e0235 */
[----:B------:R-:W-:Y:S02]  /*1a10*/  IMAD.MOV R4, RZ, RZ, -R4 ;  /* 0x000000ffff047224 */ /* 0x000fe400078e0a04 */
[--C-:B------:R-:W-:Y:S01]  /*1a20*/  @!P5 IMAD.IADD R49, R49, 0x1, -R2.reuse ;  /* 0x000000013131d824 */ /* 0x100fe200078e0a02 */
[C---:B------:R-:W-:Y:S01]  /*1a30*/  ISETP.GT.U32.AND P5, PT, R2.reuse, R53, PT ;  /* 0x000000350200720c */ /* 0x040fe20003fa4070 */
[----:B------:R-:W-:Y:S02]  /*1a40*/  IMAD R57, R2, R4, R57 ;  /* 0x0000000402397224 */ /* 0x000fe400078e0239 */
[----:B------:R-:W-:Y:S02]  /*1a50*/  @!P3 IMAD.IADD R55, R55, 0x1, -R2 ;  /* 0x000000013737b824 */ /* 0x000fe400078e0a02 */
[----:B------:R-:W-:Y:S01]  /*1a60*/  IMAD.HI.U32 R8, R6, R59, RZ ;  /* 0x0000003b06087227 */ /* 0x000fe200078e00ff */
[----:B------:R-:W-:-:S03]  /*1a70*/  ISETP.GT.U32.AND P3, PT, R2, R57, PT ;  /* 0x000000390200720c */ /* 0x000fc60003f64070 */
[----:B------:R-:W-:Y:S02]  /*1a80*/  IMAD.MOV R8, RZ, RZ, -R8 ;  /* 0x000000ffff087224 */ /* 0x000fe400078e0a08 */
[----:B------:R-:W-:-:S04]  /*1a90*/  IMAD.HI.U32 R10, R6, R61, RZ ;  /* 0x0000003d060a7227 */ /* 0x000fc800078e00ff */
[----:B------:R-:W-:Y:S01]  /*1aa0*/  @!P5 IMAD.IADD R53, R53, 0x1, -R2 ;  /* 0x000000013535d824 */ /* 0x000fe200078e0a02 */
[----:B------:R-:W-:Y:S01]  /*1ab0*/  ISETP.GE.AND P5, PT, R12, RZ, PT ;  /* 0x000000ff0c00720c */ /* 0x000fe20003fa6270 */
[----:B------:R-:W-:Y:S01]  /*1ac0*/  IMAD R59, R2, R8, R59 ;  /* 0x00000008023b7224 */ /* 0x000fe200078e023b */
[----:B------:R-:W-:Y:S01]  /*1ad0*/  LOP3.LUT R12, R9, 0x36, RZ, 0xfc, !PT ;  /* 0x00000036090c7812 */ /* 0x000fe200078efcff */
[----:B------:R-:W-:-:S03]  /*1ae0*/  IMAD.HI.U32 R4, R6, R63, RZ ;  /* 0x0000003f06047227 */ /* 0x000fc600078e00ff */
[----:B------:R-:W-:Y:S01]  /*1af0*/  IABS R65, R12 ;  /* 0x0000000c00417213 */ /* 0x000fe20000000000 */
[----:B------:R-:W-:Y:S02]  /*1b00*/  IMAD.MOV R10, RZ, RZ, -R10 ;  /* 0x000000ffff0a7224 */ /* 0x000fe400078e0a0a */
[----:B------:R-:W-:Y:S02]  /*1b10*/  IMAD.MOV R4, RZ, RZ, -R4 ;  /* 0x000000ffff047224 */ /* 0x000fe400078e0a04 */
[----:B------:R-:W-:Y:S01]  /*1b20*/  @!P3 IMAD.IADD R57, R57, 0x1, -R2 ;  /* 0x000000013939b824 */ /* 0x000fe200078e0a02 */
[C---:B------:R-:W-:Y:S01]  /*1b30*/  ISETP.GT.U32.AND P3, PT, R2.reuse, R59, PT ;  /* 0x0000003b0200720c */ /* 0x040fe20003f64070 */
[C---:B------:R-:W-:Y:S01]  /*1b40*/  IMAD R61, R2.reuse, R10, R61 ;  /* 0x0000000a023d7224 */ /* 0x040fe200078e023d */
[----:B------:R-:W-:Y:S01]  /*1b50*/  LOP3.LUT R10, R9, 0x3c, RZ, 0xfc, !PT ;  /* 0x0000003c090a7812 */ /* 0x000fe200078efcff */
[----:B------:R-:W-:Y:S01]  /*1b60*/  @!P0 IMAD.MOV R41, RZ, RZ, -R41 ;  /* 0x000000ffff298224 */ /* 0x000fe200078e0a29 */
[C---:B------:R-:W-:Y:S01]  /*1b70*/  ISETP.GT.U32.AND P0, PT, R2.reuse, R51, PT ;  /* 0x000000330200720c */ /* 0x040fe20003f04070 */
[----:B------:R-:W-:Y:S01]  /*1b80*/  IMAD R9, R2, R4, R63 ;  /* 0x0000000402097224 */ /* 0x000fe200078e023f */
[----:B------:R-:W-:Y:S01]  /*1b90*/  IABS R71, R10 ;  /* 0x0000000a00477213 */ /* 0x000fe20000000000 */
[----:B------:R-:W-:-:S04]  /*1ba0*/  IMAD.HI.U32 R4, R6, R65, RZ ;  /* 0x0000004106047227 */ /* 0x000fc800078e00ff */
[----:B------:R-:W-:Y:S02]  /*1bb0*/  IMAD.MOV R4, RZ, RZ, -R4 ;  /* 0x000000ffff047224 */ /* 0x000fe400078e0a04 */
[----:B------:R-:W-:Y:S01]  /*1bc0*/  @!P2 IMAD.MOV R39, RZ, RZ, -R39 ;  /* 0x000000ffff27a224 */ /* 0x000fe200078e0a27 */
[----:B------:R-:W-:Y:S01]  /*1bd0*/  ISETP.GT.U32.AND P2, PT, R2, R49, PT ;  /* 0x000000310200720c */ /* 0x000fe20003f44070 */
[----:B------:R-:W-:-:S04]  /*1be0*/  IMAD.HI.U32 R8, R6, R67, RZ ;  /* 0x0000004306087227 */ /* 0x000fc800078e00ff */
[----:B------:R-:W-:Y:S02]  /*1bf0*/  IMAD R63, R2, R4, R65 ;  /* 0x00000004023f7224 */ /* 0x000fe400078e0241 */
[----:B------:R-:W-:-:S04]  /*1c00*/  IMAD.HI.U32 R4, R6, R69, RZ ;  /* 0x0000004506047227 */ /* 0x000fc800078e00ff */
[----:B------:R-:W-:Y:S01]  /*1c10*/  @!P3 IMAD.IADD R59, R59, 0x1, -R2 ;  /* 0x000000013b3bb824 */ /* 0x000fe200078e0a02 */
[C---:B------:R-:W-:Y:S01]  /*1c20*/  ISETP.GT.U32.AND P3, PT, R2.reuse, R53, PT ;  /* 0x000000350200720c */ /* 0x040fe20003f64070 */
[----:B------:R-:W-:Y:S02]  /*1c30*/  IMAD.MOV R8, RZ, RZ, -R8 ;  /* 0x000000ffff087224 */ /* 0x000fe400078e0a08 */
[----:B------:R-:W-:Y:S01]  /*1c40*/  @!P0 IMAD.IADD R51, R51, 0x1, -R2 ;  /* 0x0000000133338824 */ /* 0x000fe200078e0a02 */
[C---:B------:R-:W-:Y:S01]  /*1c50*/  ISETP.GT.U32.AND P0, PT, R2.reuse, R9, PT ;  /* 0x000000090200720c */ /* 0x040fe20003f04070 */
[----:B------:R-:W-:Y:S02]  /*1c60*/  IMAD.MOV R4, RZ, RZ, -R4 ;  /* 0x000000ffff047224 */ /* 0x000fe400078e0a04 */
[----:B------:R-:W-:Y:S01]  /*1c70*/  @!P4 IMAD.MOV R43, RZ, RZ, -R43 ;  /* 0x000000ffff2bc224 */ /* 0x000fe200078e0a2b */
[C---:B------:R-:W-:Y:S01]  /*1c80*/  ISETP.GT.U32.AND P4, PT, R2.reuse, R59, PT ;  /* 0x0000003b0200720c */ /* 0x040fe20003f84070 */
[----:B------:R-:W-:Y:S01]  /*1c90*/  @!P1 IMAD.MOV R45, RZ, RZ, -R45 ;  /* 0x000000ffff2d9224 */ /* 0x000fe200078e0a2d */
[----:B------:R-:W-:Y:S01]  /*1ca0*/  ISETP.GT.U32.AND P1, PT, R2, R55, PT ;  /* 0x000000370200720c */ /* 0x000fe20003f24070 */
[----:B------:R-:W-:-:S04]  /*1cb0*/  IMAD.HI.U32 R6, R6, R71, RZ ;  /* 0x0000004706067227 */ /* 0x000fc800078e00ff */
[C---:B------:R-:W-:Y:S02]  /*1cc0*/  IMAD R65, R2.reuse, R8, R67 ;  /* 0x0000000802417224 */ /* 0x040fe400078e0243 */
[C---:B------:R-:W-:Y:S01]  /*1cd0*/  IMAD R67, R2.reuse, R4, R69 ;  /* 0x0000000402437224 */ /* 0x040fe200078e0245 */
[----:B------:R-:W-:Y:S01]  /*1ce0*/  IABS R4, R245 ;  /* 0x000000f500047213 */ /* 0x000fe20000000000 */
[----:B------:R-:W-:Y:S02]  /*1cf0*/  IMAD.MOV R69, RZ, RZ, -R6 ;  /* 0x000000ffff457224 */ /* 0x000fe400078e0a06 */
[----:B------:R-:W-:Y:S01]  /*1d00*/  @!P2 IMAD.IADD R49, R49, 0x1, -R2 ;  /* 0x000000013131a824 */ /* 0x000fe200078e0a02 */
[C---:B------:R-:W-:Y:S01]  /*1d10*/  ISETP.GT.U32.AND P2, PT, R2.reuse, R61, PT ;  /* 0x0000003d0200720c */ /* 0x040fe20003f44070 */
[----:B------:R-:W-:Y:S02]  /*1d20*/  IMAD R69, R2, R69, R71 ;  /* 0x0000004502457224 */ /* 0x000fe400078e0247 */
[----:B------:R-:W-:-:S02]  /*1d30*/  IMAD.MOV.U32 R6, RZ, RZ, R4 ;  /* 0x000000ffff067224 */ /* 0x000fc400078e0004 */
[--C-:B------:R-:W-:Y:S01]  /*1d40*/  @!P0 IMAD.IADD R9, R9, 0x1, -R2.reuse ;  /* 0x0000000109098824 */ /* 0x100fe200078e0a02 */
[C---:B------:R-:W-:Y:S01]  /*1d50*/  ISETP.GT.U32.AND P0, PT, R2.reuse, R69, PT ;  /* 0x000000450200720c */ /* 0x040fe20003f04070 */
[----:B------:R-:W-:Y:S01]  /*1d60*/  @!P6 IMAD.MOV R47, RZ, RZ, -R47 ;  /* 0x000000ffff2fe224 */ /* 0x000fe200078e0a2f */
[C---:B------:R-:W-:Y:S01]  /*1d70*/  ISETP.GT.U32.AND P6, PT, R2.reuse, R57, PT ;  /* 0x000000390200720c */ /* 0x040fe20003fc4070 */
[--C-:B------:R-:W-:Y:S01]  /*1d80*/  @!P3 IMAD.IADD R53, R53, 0x1, -R2.reuse ;  /* 0x000000013535b824 */ /* 0x100fe200078e0a02 */
[C---:B------:R-:W-:Y:S01]  /*1d90*/  ISETP.GT.U32.AND P3, PT, R2.reuse, R63, PT ;  /* 0x0000003f0200720c */ /* 0x040fe20003f64070 */
[--C-:B------:R-:W-:Y:S01]  /*1da0*/  @!P1 IMAD.IADD R55, R55, 0x1, -R2.reuse ;  /* 0x0000000137379824 */ /* 0x100fe200078e0a02 */
[C---:B------:R-:W-:Y:S01]  /*1db0*/  ISETP.GT.U32.AND P1, PT, R2.reuse, R65, PT ;  /* 0x000000410200720c */ /* 0x040fe20003f24070 */
[----:B------:R-:W-:Y:S01]  /*1dc0*/  @!P4 IMAD.IADD R59, R59, 0x1, -R2 ;  /* 0x000000013b3bc824 */ /* 0x000fe200078e0a02 */
[----:B------:R-:W-:Y:S01]  /*1dd0*/  ISETP.GT.U32.AND P4, PT, R2, R67, PT ;  /* 0x000000430200720c */ /* 0x000fe20003f84070 */
[----:B------:R-:W-:-:S04]  /*1de0*/  IMAD.HI.U32 R5, R5, R6, RZ ;  /* 0x0000000605057227 */ /* 0x000fc800078e00ff */
[----:B------:R-:W-:Y:S02]  /*1df0*/  IMAD.MOV R5, RZ, RZ, -R5 ;  /* 0x000000ffff057224 */ /* 0x000fe400078e0a05 */
[----:B------:R-:W-:Y:S01]  /*1e00*/  @!P2 IMAD.IADD R61, R61, 0x1, -R2 ;  /* 0x000000013d3da824 */ /* 0x000fe200078e0a02 */
[----:B------:R-:W-:Y:S01]  /*1e10*/  ISETP.GE.AND P2, PT, R20, RZ, PT ;  /* 0x000000ff1400720c */ /* 0x000fe20003f46270 */
[----:B------:R-:W-:Y:S02]  /*1e20*/  IMAD R6, R3, R5, R6 ;  /* 0x0000000503067224 */ /* 0x000fe400078e0206 */
[--C-:B------:R-:W-:Y:S02]  /*1e30*/  @!P0 IMAD.IADD R69, R69, 0x1, -R2.reuse ;  /* 0x0000000145458824 */ /* 0x100fe400078e0a02 */
[--C-:B------:R-:W-:Y:S01]  /*1e40*/  @!P6 IMAD.IADD R57, R57, 0x1, -R2.reuse ;  /* 0x000000013939e824 */ /* 0x100fe200078e0a02 */
[----:B------:R-:W-:Y:S01]  /*1e50*/  ISETP.GT.U32.AND P0, PT, R3, R6, PT ;  /* 0x000000060300720c */ /* 0x000fe20003f04070 */
[--C-:B------:R-:W-:Y:S01]  /*1e60*/  @!P3 IMAD.IADD R63, R63, 0x1, -R2.reuse ;  /* 0x000000013f3fb824 */ /* 0x100fe200078e0a02 */
[----:B------:R-:W-:Y:S01]  /*1e70*/  ISETP.GE.AND P6, PT, R18, RZ, PT ;  /* 0x000000ff1200720c */ /* 0x000fe20003fc6270 */
[--C-:B------:R-:W-:Y:S01]  /*1e80*/  @!P1 IMAD.IADD R65, R65, 0x1, -R2.reuse ;  /* 0x0000000141419824 */ /* 0x100fe200078e0a02 */
[----:B------:R-:W-:Y:S01]  /*1e90*/  ISETP.GE.AND P3, PT, R14, RZ, PT ;  /* 0x000000ff0e00720c */ /* 0x000fe20003f66270 */
[----:B------:R-:W-:Y:S01]  /*1ea0*/  @!P4 IMAD.IADD R67, R67, 0x1, -R2 ;  /* 0x000000014343c824 */ /* 0x000fe200078e0a02 */
[----:B------:R-:W-:Y:S01]  /*1eb0*/  ISETP.GE.AND P1, PT, R16, RZ, PT ;  /* 0x000000ff1000720c */ /* 0x000fe20003f26270 */
[----:B------:R-:W-:Y:S01]  /*1ec0*/  @!P2 IMAD.MOV R53, RZ, RZ, -R53 ;  /* 0x000000ffff35a224 */ /* 0x000fe200078e0a35 */
[----:B------:R-:W-:Y:S01]  /*1ed0*/  ISETP.GE.AND P4, PT, R22, RZ, PT ;  /* 0x000000ff1600720c */ /* 0x000fe20003f86270 */
[----:B------:R-:W-:Y:S01]  /*1ee0*/  @!P5 IMAD.MOV R49, RZ, RZ, -R49 ;  /* 0x000000ffff31d224 */ /* 0x000fe200078e0a31 */
[----:B------:R-:W-:Y:S01]  /*1ef0*/  ISETP.GT.U32.AND P2, PT, R2, R9, PT ;  /* 0x000000090200720c */ /* 0x000fe20003f44070 */
[----:B------:R-:W-:Y:S01]  /*1f00*/  IMAD.SHL.U32 R5, R252, 0x4, RZ ;  /* 0x00000004fc057824 */ /* 0x000fe200078e00ff */
[----:B------:R-:W-:Y:S01]  /*1f10*/  ISETP.GT.U32.AND P5, PT, R2, R61, PT ;  /* 0x0000003d0200720c */ /* 0x000fe20003fa4070 */
[----:B------:R-:W-:-:S02]  /*1f20*/  @!P0 IMAD.IADD R6, R6, 0x1, -R3 ;  /* 0x0000000106068824 */ /* 0x000fc400078e0a03 */
[----:B------:R-:W-:Y:S01]  /*1f30*/  @!P6 IMAD.MOV R51, RZ, RZ, -R51 ;  /* 0x000000ffff33e224 */ /* 0x000fe200078e0a33 */
[C---:B------:R-:W-:Y:S01]  /*1f40*/  ISETP.GT.U32.AND P6, PT, R2.reuse, R67, PT ;  /* 0x000000430200720c */ /* 0x040fe20003fc4070 */
[----:B------:R-:W-:Y:S01]  /*1f50*/  @!P3 IMAD.MOV R55, RZ, RZ, -R55 ;  /* 0x000000ffff37b224 */ /* 0x000fe200078e0a37 */
[C---:B------:R-:W-:Y:S01]  /*1f60*/  ISETP.GT.U32.AND P3, PT, R2.reuse, R63, PT ;  /* 0x0000003f0200720c */ /* 0x040fe20003f64070 */
[----:B------:R-:W-:Y:S01]  /*1f70*/  @!P1 IMAD.MOV R57, RZ, RZ, -R57 ;  /* 0x000000ffff399224 */ /* 0x000fe200078e0a39 */
[C---:B------:R-:W-:Y:S01]  /*1f80*/  ISETP.GT.U32.AND P1, PT, R2.reuse, R65, PT ;  /* 0x000000410200720c */ /* 0x040fe20003f24070 */
[----:B------:R-:W-:Y:S01]  /*1f90*/  @!P4 IMAD.MOV R59, RZ, RZ, -R59 ;  /* 0x000000ffff3bc224 */ /* 0x000fe200078e0a3b */
[----:B------:R-:W-:Y:S01]  /*1fa0*/  ISETP.GT.U32.AND P4, PT, R2, R69, PT ;  /* 0x000000450200720c */ /* 0x000fe20003f84070 */
[--C-:B------:R-:W-:Y:S01]  /*1fb0*/  @!P2 IMAD.IADD R9, R9, 0x1, -R2.reuse ;  /* 0x000000010909a824 */ /* 0x100fe200078e0a02 */
[----:B------:R-:W-:Y:S01]  /*1fc0*/  ISETP.GT.U32.AND P0, PT, R3, R6, PT ;  /* 0x000000060300720c */ /* 0x000fe20003f04070 */
[----:B------:R-:W-:Y:S01]  /*1fd0*/  @!P5 IMAD.IADD R61, R61, 0x1, -R2 ;  /* 0x000000013d3dd824 */ /* 0x000fe200078e0a02 */
[----:B------:R-:W-:-:S02]  /*1fe0*/  LOP3.LUT R176, R5, 0x90, R176, 0x78, !PT ;  /* 0x0000009005b07812 */ /* 0x000fc400078e78b0 */
[----:B------:R-:W-:Y:S01]  /*1ff0*/  ISETP.GE.AND P2, PT, R26, RZ, PT ;  /* 0x000000ff1a00720c */ /* 0x000fe20003f46270 */
[----:B------:R-:W1:Y:S01]  /*2000*/  LDC.64 R4, c[0x0][0x3a0] ;  /* 0x0000e800ff047b82 */ /* 0x000e620000000a00 */
[----:B------:R-:W-:Y:S01]  /*2010*/  ISETP.GE.AND P5, PT, R24, RZ, PT ;  /* 0x000000ff1800720c */ /* 0x000fe20003fa6270 */
[--C-:B------:R-:W-:Y:S01]  /*2020*/  @!P3 IMAD.IADD R63, R63, 0x1, -R2.reuse ;  /* 0x000000013f3fb824 */ /* 0x100fe200078e0a02 */
[----:B------:R-:W-:Y:S01]  /*2030*/  ISETP.GE.AND P3, PT, R12, RZ, PT ;  /* 0x000000ff0c00720c */ /* 0x000fe20003f66270 */
[--C-:B------:R-:W-:Y:S01]  /*2040*/  @!P1 IMAD.IADD R65, R65, 0x1, -R2.reuse ;  /* 0x0000000141419824 */ /* 0x100fe200078e0a02 */
[----:B------:R-:W-:Y:S01]  /*2050*/  ISETP.GE.AND P1, PT, R30, RZ, PT ;  /* 0x000000ff1e00720c */ /* 0x000fe20003f26270 */
[--C-:B------:R-:W-:Y:S01]  /*2060*/  @!P6 IMAD.IADD R67, R67, 0x1, -R2.reuse ;  /* 0x000000014343e824 */ /* 0x100fe200078e0a02 */
[----:B------:R-:W-:Y:S01]  /*2070*/  ISETP.GE.AND P6, PT, R32, RZ, PT ;  /* 0x000000ff2000720c */ /* 0x000fe20003fc6270 */
[----:B------:R-:W-:Y:S01]  /*2080*/  @!P4 IMAD.IADD R69, R69, 0x1, -R2 ;  /* 0x000000014545c824 */ /* 0x000fe200078e0a02 */
[----:B------:R-:W-:Y:S01]  /*2090*/  ISETP.GE.AND P4, PT, R10, RZ, PT ;  /* 0x000000ff0a00720c */ /* 0x000fe20003f86270 */
[----:B------:R-:W-:Y:S01]  /*20a0*/  @!P0 IMAD.IADD R6, R6, 0x1, -R3 ;  /* 0x0000000106068824 */ /* 0x000fe200078e0a03 */
[----:B------:R-:W-:Y:S01]  /*20b0*/  ISETP.NE.AND P0, PT, R28, RZ, PT ;  /* 0x000000ff1c00720c */ /* 0x000fe20003f05270 */
[----:B------:R-:W-:Y:S01]  /*20c0*/  IMAD.MOV.U32 R3, RZ, RZ, R9 ;  /* 0x000000ffff037224 */ /* 0x000fe200078e0009 */
[----:B------:R-:W-:Y:S01]  /*20d0*/  LOP3.LUT R2, RZ, R29, RZ, 0x33, !PT ;  /* 0x0000001dff027212 */ /* 0x000fe200078e33ff */
[----:B------:R-:W-:Y:S01]  /*20e0*/  @!P5 IMAD.MOV R61, RZ, RZ, -R61 ;  /* 0x000000ffff3dd224 */ /* 0x000fe200078e0a3d */
[----:B------:R-:W-:Y:S01]  /*20f0*/  ISETP.NE.AND P5, PT, R29, RZ, PT ;  /* 0x000000ff1d00720c */ /* 0x000fe20003fa5270 */
[----:B------:R-:W-:Y:S01]  /*2100*/  @!P2 IMAD.MOV R3, RZ, RZ, -R3 ;  /* 0x000000ffff03a224 */ /* 0x000fe200078e0a03 */
[----:B------:R-:W-:Y:S01]  /*2110*/  ISETP.GE.AND P2, PT, R245, RZ, PT ;  /* 0x000000fff500720c */ /* 0x000fe20003f46270 */
[----:B------:R-:W-:Y:S01]  /*2120*/  @!P3 IMAD.MOV R63, RZ, RZ, -R63 ;  /* 0x000000ffff3fb224 */ /* 0x000fe200078e0a3f */
[C---:B------:R-:W-:Y:S01]  /*2130*/  SEL R9, R2.reuse, R11, !P5 ;  /* 0x0000000b02097207 */ /* 0x040fe20006800000 */
[----:B------:R-:W-:Y:S01]  /*2140*/  @!P1 IMAD.MOV R65, RZ, RZ, -R65 ;  /* 0x000000ffff419224 */ /* 0x000fe200078e0a41 */
[C---:B------:R-:W-:Y:S01]  /*2150*/  SEL R10, R2.reuse, R13, !P5 ;  /* 0x0000000d020a7207 */ /* 0x040fe20006800000 */
[----:B------:R-:W-:Y:S01]  /*2160*/  @!P6 IMAD.MOV R67, RZ, RZ, -R67 ;  /* 0x000000ffff43e224 */ /* 0x000fe200078e0a43 */
[C---:B------:R-:W-:Y:S01]  /*2170*/  SEL R11, R2.reuse, R15, !P5 ;  /* 0x0000000f020b7207 */ /* 0x040fe20006800000 */
[----:B------:R-:W-:Y:S01]  /*2180*/  @!P4 IMAD.MOV R69, RZ, RZ, -R69 ;  /* 0x000000ffff45c224 */ /* 0x000fe200078e0a45 */
[----:B------:R-:W-:Y:S01]  /*2190*/  SEL R12, R2, R17, !P5 ;  /* 0x00000011020c7207 */ /* 0x000fe20006800000 */
[----:B-1----:R-:W-:Y:S01]  /*21a0*/  VIADD R42, R4, 0xffffffef ;  /* 0xffffffef042a7836 */ /* 0x002fe20000000000 */
[----:B------:R-:W-:Y:S01]  /*21b0*/  SEL R13, R2, R19, !P5 ;  /* 0x00000013020d7207 */ /* 0x000fe20006800000 */
[----:B------:R-:W-:Y:S01]  /*21c0*/  VIADD R46, R4, 0xffffffeb ;  /* 0xffffffeb042e7836 */ /* 0x000fe20000000000 */
[C---:B------:R-:W-:Y:S01]  /*21d0*/  SEL R14, R2.reuse, R21, !P5 ;  /* 0x00000015020e7207 */ /* 0x040fe20006800000 */
[----:B------:R-:W-:Y:S01]  /*21e0*/  @!P2 IMAD.MOV R6, RZ, RZ, -R6 ;  /* 0x000000ffff06a224 */ /* 0x000fe200078e0a06 */
[----:B------:R-:W-:Y:S01]  /*21f0*/  SEL R15, R2, R23, !P5 ;  /* 0x00000017020f7207 */ /* 0x000fe20006800000 */
[----:B------:R-:W-:Y:S01]  /*2200*/  VIADD R50, R4, 0xffffffe7 ;  /* 0xffffffe704327836 */ /* 0x000fe20000000000 */
[----:B------:R-:W-:Y:S01]  /*2210*/  SEL R17, R2, R27, !P5 ;  /* 0x0000001b02117207 */ /* 0x000fe20006800000 */
[----:B------:R-:W-:Y:S01]  /*2220*/  VIADD R171, R4, 0xffffffe0 ;  /* 0xffffffe004ab7836 */ /* 0x000fe20000000000 */
[----:B------:R-:W-:Y:S01]  /*2230*/  SEL R18, R2, R31, !P5 ;  /* 0x0000001f02127207 */ /* 0x000fe20006800000 */
[----:B------:R-:W-:Y:S01]  /*2240*/  VIADD R54, R4, 0xffffffde ;  /* 0xffffffde04367836 */ /* 0x000fe20000000000 */
[----:B------:R-:W-:Y:S01]  /*2250*/  SEL R19, R2, R33, !P5 ;  /* 0x0000002102137207 */ /* 0x000fe20006800000 */
[----:B------:R-:W-:Y:S01]  /*2260*/  VIADD R162, R176, UR4 ;  /* 0x00000004b0a27c36 */ /* 0x000fe20008000000 */
[----:B------:R-:W-:-:S02]  /*2270*/  SEL R20, R2, R35, !P5 ;  /* 0x0000002302147207 */ /* 0x000fc40006800000 */
[C---:B------:R-:W-:Y:S02]  /*2280*/  SEL R21, R2.reuse, R37, !P5 ;  /* 0x0000002502157207 */ /* 0x040fe40006800000 */
[C---:B------:R-:W-:Y:S02]  /*2290*/  SEL R23, R2.reuse, R41, !P5 ;  /* 0x0000002902177207 */ /* 0x040fe40006800000 */
[----:B------:R-:W-:Y:S01]  /*22a0*/  SEL R8, R2, R7, !P5 ;  /* 0x0000000702087207 */ /* 0x000fe20006800000 */
[----:B------:R-:W-:Y:S01]  /*22b0*/  VIADD R7, R4, 0xffffffec ;  /* 0xffffffec04077836 */ /* 0x000fe20000000000 */
[----:B------:R-:W-:Y:S01]  /*22c0*/  SEL R16, R2, R25, !P5 ;  /* 0x0000001902107207 */ /* 0x000fe20006800000 */
[----:B------:R-:W-:Y:S01]  /*22d0*/  VIADD R25, R4, 0xffffffee ;  /* 0xffffffee04197836 */ /* 0x000fe20000000000 */
[C---:B------:R-:W-:Y:S02]  /*22e0*/  SEL R22, R2.reuse, R39, !P5 ;  /* 0x0000002702167207 */ /* 0x040fe40006800000 */
[----:B------:R-:W-:Y:S01]  /*22f0*/  SEL R24, R2, R43, !P5 ;  /* 0x0000002b02187207 */ /* 0x000fe20006800000 */
[----:B------:R-:W-:Y:S01]  /*2300*/  VIADD R43, R4, 0xffffffea ;  /* 0xffffffea042b7836 */ /* 0x000fe20000000000 */
[----:B------:R-:W-:-:S02]  /*2310*/  SEL R27, R2, R45, !P5 ;  /* 0x0000002d021b7207 */ /* 0x000fc40006800000 */
[----:B------:R-:W-:Y:S01]  /*2320*/  SEL R33, R2, R47, !P5 ;  /* 0x0000002f02217207 */ /* 0x000fe20006800000 */
[----:B------:R-:W-:Y:S01]  /*2330*/  VIADD R47, R4, 0xffffffe6 ;  /* 0xffffffe6042f7836 */ /* 0x000fe20000000000 */
[C---:B------:R-:W-:Y:S01]  /*2340*/  SEL R37, R2.reuse, R49, !P5 ;  /* 0x0000003102257207 */ /* 0x040fe20006800000 */
[----:B--2---:R-:W-:Y:S01]  /*2350*/  IMAD R27, R27, UR5, RZ ;  /* 0x000000051b1b7c24 */ /* 0x004fe2000f8e02ff */
[----:B------:R-:W-:Y:S01]  /*2360*/  SEL R26, R2, R51, !P5 ;  /* 0x00000033021a7207 */ /* 0x000fe20006800000 */
[----:B------:R-:W-:Y:S01]  /*2370*/  VIADD R51, R4, 0xfffffffe ;  /* 0xfffffffe04337836 */ /* 0x000fe20000000000 */
[----:B------:R-:W-:Y:S01]  /*2380*/  SEL R30, R2, R53, !P5 ;  /* 0x00000035021e7207 */ /* 0x000fe20006800000 */
[----:B------:R-:W-:Y:S01]  /*2390*/  VIADD R53, R4, 0xffffffe3 ;  /* 0xffffffe304357836 */ /* 0x000fe20000000000 */
[C---:B------:R-:W-:Y:S01]  /*23a0*/  SEL R34, R2.reuse, R55, !P5 ;  /* 0x0000003702227207 */ /* 0x040fe20006800000 */
[----:B------:R-:W-:Y:S01]  /*23b0*/  IMAD R33, R33, UR5, RZ ;  /* 0x0000000521217c24 */ /* 0x000fe2000f8e02ff */
[----:B------:R-:W-:Y:S01]  /*23c0*/  SEL R156, R2, R57, !P5 ;  /* 0x00000039029c7207 */ /* 0x000fe20006800000 */
[----:B------:R-:W-:Y:S01]  /*23d0*/  IMAD R30, R30, UR5, RZ ;  /* 0x000000051e1e7c24 */ /* 0x000fe2000f8e02ff */
[----:B------:R-:W-:Y:S01]  /*23e0*/  SEL R40, R2, R59, !P5 ;  /* 0x0000003b02287207 */ /* 0x000fe20006800000 */
[----:B------:R-:W-:Y:S01]  /*23f0*/  IMAD R34, R34, UR5, RZ ;  /* 0x0000000522227c24 */ /* 0x000fe2000f8e02ff */
[C---:B------:R-:W-:Y:S01]  /*2400*/  SEL R31, R2.reuse, R61, !P5 ;  /* 0x0000003d021f7207 */ /* 0x040fe20006800000 */
[----:B------:R-:W-:Y:S01]  /*2410*/  IMAD R37, R37, UR5, RZ ;  /* 0x0000000525257c24 */ /* 0x000fe2000f8e02ff */
[----:B------:R-:W-:Y:S01]  /*2420*/  SEL R35, R2, R3, !P5 ;  /* 0x0000000302237207 */ /* 0x000fe20006800000 */
[----:B------:R-:W-:Y:S01]  /*2430*/  VIADD R3, R4, 0xfffffffb ;  /* 0xfffffffb04037836 */ /* 0x000fe20000000000 */
[C---:B------:R-:W-:Y:S01]  /*2440*/  SEL R157, R2.reuse, R63, !P5 ;  /* 0x0000003f029d7207 */ /* 0x040fe20006800000 */
[----:B------:R-:W-:Y:S01]  /*2450*/  IMAD R31, R31, UR5, RZ ;  /* 0x000000051f1f7c24 */ /* 0x000fe2000f8e02ff */
[C---:B------:R-:W-:Y:S01]  /*2460*/  SEL R41, R2.reuse, R65, !P5 ;  /* 0x0000004102297207 */ /* 0x040fe20006800000 */
[----:B------:R-:W-:Y:S01]  /*2470*/  IMAD R35, R35, UR5, RZ ;  /* 0x0000000523237c24 */ /* 0x000fe2000f8e02ff */
[----:B------:R-:W-:Y:S01]  /*2480*/  SEL R32, R2, R67, !P5 ;  /* 0x0000004302207207 */ /* 0x000fe20006800000 */
[----:B------:R-:W-:Y:S01]  /*2490*/  IMAD R156, R156, UR5, RZ ;  /* 0x000000059c9c7c24 */ /* 0x000fe2000f8e02ff */
[----:B------:R-:W-:Y:S01]  /*24a0*/  SEL R36, R2, R69, !P5 ;  /* 0x0000004502247207 */ /* 0x000fe20006800000 */
[----:B------:R-:W-:Y:S01]  /*24b0*/  VIADD R69, R4, 0xffffffd2 ;  /* 0xffffffd204457836 */ /* 0x000fe20000000000 */
[----:B------:R-:W-:Y:S01]  /*24c0*/  SEL R158, R2, R158, !P5 ;  /* 0x0000009e029e7207 */ /* 0x000fe20006800000 */
[----:B------:R-:W-:Y:S01]  /*24d0*/  VIADD R2, R4, 0xffffffff ;  /* 0xffffffff04027836 */ /* 0x000fe20000000000 */
[----:B------:R-:W-:Y:S01]  /*24e0*/  @!P0 LOP3.LUT R6, RZ, R28, RZ, 0x33, !PT ;  /* 0x0000001cff068212 */ /* 0x000fe200078e33ff */
[----:B------:R-:W-:Y:S01]  /*24f0*/  IMAD R32, R32, UR5, RZ ;  /* 0x0000000520207c24 */ /* 0x000fe2000f8e02ff */
[----:B------:R-:W-:Y:S01]  /*2500*/  ISETP.GE.U32.AND P5, PT, R7, 0x7fffffcd, PT ;  /* 0x7fffffcd0700780c */ /* 0x000fe20003fa6070 */
[----:B------:R-:W-:Y:S01]  /*2510*/  IMAD R36, R36, UR5, RZ ;  /* 0x0000000524247c24 */ /* 0x000fe2000f8e02ff */
[----:B------:R-:W-:Y:S01]  /*2520*/  ISETP.GE.U32.AND P3, PT, R2, 0x7fffffe0, PT ;  /* 0x7fffffe00200780c */ /* 0x000fe20003f66070 */
[----:B------:R-:W-:Y:S01]  /*2530*/  VIADD R2, R4, 0xfffffff7 ;  /* 0xfffffff704027836 */ /* 0x000fe20000000000 */
[----:B------:R-:W-:Y:S01]  /*2540*/  ISETP.GE.U32.AND P1, PT, R3, 0x7fffffdc, PT ;  /* 0x7fffffdc0300780c */ /* 0x000fe20003f26070 */
[----:B------:R-:W-:Y:S01]  /*2550*/  IMAD R5, R6, R5, RZ ;  /* 0x0000000506057224 */ /* 0x000fe200078e02ff */
[----:B------:R-:W-:Y:S01]  /*2560*/  LOP3.LUT R249, R176, 0x20, RZ, 0x3c, !PT ;  /* 0x00000020b0f97812 */ /* 0x000fe200078e3cff */
[----:B------:R-:W-:Y:S01]  /*2570*/  VIADD R3, R4, 0xfffffff3 ;  /* 0xfffffff304037836 */ /* 0x000fe20000000000 */
[----:B------:R-:W-:Y:S01]  /*2580*/  ISETP.GE.U32.AND P2, PT, R2, 0x7fffffd8, PT ;  /* 0x7fffffd80200780c */ /* 0x000fe20003f46070 */
[----:B------:R-:W-:Y:S01]  /*2590*/  IMAD.SHL.U32 R2, R5, 0x4, RZ ;  /* 0x0000000405027824 */ /* 0x000fe200078e00ff */
[----:B------:R-:W-:Y:S01]  /*25a0*/  LOP3.LUT R248, R176, 0x40, RZ, 0x3c, !PT ;  /* 0x00000040b0f87812 */ /* 0x000fe200078e3cff */
[----:B------:R-:W-:Y:S01]  /*25b0*/  VIADD R161, R249, UR4 ;  /* 0x00000004f9a17c36 */ /* 0x000fe20008000000 */
[----:B------:R-:W-:Y:S01]  /*25c0*/  ISETP.GE.U32.AND P4, PT, R3, 0x7fffffd4, PT ;  /* 0x7fffffd40300780c */ /* 0x000fe20003f86070 */
[----:B------:R-:W-:Y:S01]  /*25d0*/  VIADD R3, R4, 0xffffffed ;  /* 0xffffffed04037836 */ /* 0x000fe20000000000 */
[----:B----4-:R-:W-:Y:S01]  /*25e0*/  IADD3 R110, P0, PT, R2, UR12, RZ ;  /* 0x0000000c026e7c10 */ /* 0x010fe2000ff1e0ff */
[----:B------:R-:W-:Y:S01]  /*25f0*/  VIADD R160, R248, UR4 ;  /* 0x00000004f8a07c36 */ /* 0x000fe20008000000 */
[----:B------:R-:W-:Y:S01]  /*2600*/  LOP3.LUT R247, R176, 0x60, RZ, 0x3c, !PT ;  /* 0x00000060b0f77812 */ /* 0x000fe200078e3cff */
[----:B------:R-:W-:Y:S01]  /*2610*/  IMAD R157, R157, UR5, RZ ;  /* 0x000000059d9d7c24 */ /* 0x000fe2000f8e02ff */
[----:B------:R-:W-:Y:S01]  /*2620*/  LEA.HI.X.SX32 R111, R5, UR13, 0x2, P0 ;  /* 0x0000000d056f7c11 */ /* 0x000fe200080f16ff */
[----:B------:R-:W-:Y:S01]  /*2630*/  IMAD R158, R158, UR5, RZ ;  /* 0x000000059e9e7c24 */ /* 0x000fe2000f8e02ff */
[-C--:B------:R-:W-:Y:S01]  /*2640*/  IADD3 R38, P0, PT, R177, R110.reuse, RZ ;  /* 0x0000006eb1267210 */ /* 0x080fe20007f1e0ff */
[----:B------:R-:W-:Y:S01]  /*2650*/  VIADD R159, R247, UR4 ;  /* 0x00000004f79f7c36 */ /* 0x000fe20008000000 */
[C---:B------:R-:W-:Y:S01]  /*2660*/  LEA R6, P6, R106.reuse, R110, 0x3 ;  /* 0x0000006e6a067211 */ /* 0x040fe200078c18ff */
[----:B------:R-:W-:Y:S01]  /*2670*/  @!PT LDS RZ, [RZ] ;  /* 0x00000000fffff984 */ /* 0x000fe20000000800 */
[----:B------:R-:W-:Y:S01]  /*2680*/  @!PT LDS RZ, [RZ] ;  /* 0x00000000fffff984 */ /* 0x000fe20000000800 */
[----:B------:R-:W-:Y:S01]  /*2690*/  @!PT LDS RZ, [RZ] ;  /* 0x00000000fffff984 */ /* 0x000fe20000000800 */
[----:B------:R-:W-:Y:S01]  /*26a0*/  LDGSTS.E [R173], desc[UR10][R110.64], !P3 ;  /* 0x000000006ead7fae */ /* 0x000fe2000d9a100a */
[----:B------:R-:W-:-:S02]  /*26b0*/  LEA.HI.X.SX32 R39, R106, R111, 0x2, P0 ;  /* 0x0000006f6a277211 */ /* 0x000fc400000f16ff */
[-C--:B------:R-:W-:Y:S02]  /*26c0*/  LEA.HI.X.SX32 R7, R183, R111.reuse, 0x2, P6 ;  /* 0x0000006fb7077211 */ /* 0x080fe400030f16ff */
[-C--:B------:R-:W-:Y:S02]  /*26d0*/  LEA R154, P0, R106, R110.reuse, 0x4 ;  /* 0x0000006e6a9a7211 */ /* 0x080fe400078020ff */
[-C--:B------:R-:W-:Y:S02]  /*26e0*/  IADD3 R140, P6, PT, R186, R110.reuse, RZ ;  /* 0x0000006eba8c7210 */ /* 0x080fe40007fde0ff */
[-C--:B------:R-:W-:Y:S02]  /*26f0*/  LEA.HI.X.SX32 R155, R177, R111.reuse, 0x2, P0 ;  /* 0x0000006fb19b7211 */ /* 0x080fe400000f16ff */
[----:B------:R-:W-:Y:S02]  /*2700*/  LEA.HI.X.SX32 R141, R207, R111, 0x2, P6 ;  /* 0x0000006fcf8d7211 */ /* 0x000fe400030f16ff */
[-C--:B------:R-:W-:Y:S01]  /*2710*/  IADD3 R118, P0, PT, R185, R110.reuse, RZ ;  /* 0x0000006eb9767210 */ /* 0x080fe20007f1e0ff */
[----:B------:R1:W-:Y:S01]  /*2720*/  LDGSTS.E [R173+0x400], desc[UR10][R154.64], !P1 ;  /* 0x004000009aad7fae */ /* 0x0003e2000c9a100a */
[----:B------:R-:W-:-:S02]  /*2730*/  LEA R148, P6, R106, R110, 0x5 ;  /* 0x0000006e6a947211 */ /* 0x000fc400078c28ff */
[-C--:B------:R-:W-:Y:S02]  /*2740*/  LEA.HI.X.SX32 R119, R206, R111.reuse, 0x2, P0 ;  /* 0x0000006fce777211 */ /* 0x080fe400000f16ff */
[-C--:B------:R-:W-:Y:S02]  /*2750*/  LEA.HI.X.SX32 R149, R205, R111.reuse, 0x2, P6 ;  /* 0x0000006fcd957211 */ /* 0x080fe400030f16ff */
[-C--:B------:R-:W-:Y:S02]  /*2760*/  IADD3 R134, P0, PT, R135, R110.reuse, RZ ;  /* 0x0000006e87867210 */ /* 0x080fe40007f1e0ff */
[----:B------:R-:W-:Y:S01]  /*2770*/  IADD3 R114, P6, PT, R115, R110, RZ ;  /* 0x0000006e73727210 */ /* 0x000fe20007fde0ff */
[----:B------:R2:W-:Y:S01]  /*2780*/  LDGSTS.E [R173+0x800], desc[UR10][R148.64], !P2 ;  /* 0x0080000094ad7fae */ /* 0x0005e2000d1a100a */
[-C--:B------:R-:W-:Y:S01]  /*2790*/  LEA.HI.X.SX32 R135, R204, R111.reuse, 0x2, P0 ;  /* 0x0000006fcc877211 */ /* 0x080fe200000f16ff */
[----:B-1----:R-:W-:Y:S01]  /*27a0*/  IMAD.WIDE R154, R175, 0x4, R154 ;  /* 0x00000004af9a7825 */ /* 0x002fe200078e029a */
[----:B------:R-:W-:-:S02]  /*27b0*/  LEA.HI.X.SX32 R115, R203, R111, 0x2, P6 ;  /* 0x0000006fcb737211 */ /* 0x000fc400030f16ff */
[----:B------:R-:W-:Y:S01]  /*27c0*/  ISETP.GE.U32.AND P0, PT, R3, 0x7fffffce, PT ;  /* 0x7fffffce0300780c */ /* 0x000fe20003f06070 */
[----:B------:R-:W-:Y:S01]  /*27d0*/  VIADD R3, R4, 0xffffffe8 ;  /* 0xffffffe804037836 */ /* 0x000fe20000000000 */
[----:B------:R-:W-:Y:S02]  /*27e0*/  ISETP.GE.U32.AND P6, PT, R25, 0x7fffffcf, PT ;  /* 0x7fffffcf1900780c */ /* 0x000fe40003fc6070 */
[----:B------:R-:W-:Y:S02]  /*27f0*/  SEL R25, RZ, 0x1, P5 ;  /* 0x00000001ff197807 */ /* 0x000fe40002800000 */
[----:B------:R-:W-:Y:S01]  /*2800*/  ISETP.GE.U32.AND P5, PT, R42, 0x7fffffd0, PT ;  /* 0x7fffffd02a00780c */ /* 0x000fe20003fa6070 */
[----:B------:R-:W-:Y:S01]  /*2810*/  VIADD R42, R4, 0xffffffe9 ;  /* 0xffffffe9042a7836 */ /* 0x000fe20000000000 */
[----:B------:R-:W-:Y:S01]  /*2820*/  SEL R44, RZ, 0x1fffe, P0 ;  /* 0x0001fffeff2c7807 */ /* 0x000fe20000000000 */
[----:B--2---:R-:W-:Y:S01]  /*2830*/  IMAD.WIDE R148, R175, 0x4, R148 ;  /* 0x00000004af947825 */ /* 0x004fe200078e0294 */
[----:B------:R-:W-:-:S02]  /*2840*/  ISETP.GE.U32.AND P0, PT, R3, 0x7fffffc9, PT ;  /* 0x7fffffc90300780c */ /* 0x000fc40003f06070 */
[----:B------:R-:W-:Y:S01]  /*2850*/  SEL R3, RZ, 0x4, P6 ;  /* 0x00000004ff037807 */ /* 0x000fe20003000000 */
[----:B------:R-:W-:Y:S01]  /*2860*/  IMAD.IADD R25, R25, 0x1, R44 ;  /* 0x0000000119197824 */ /* 0x000fe200078e022c */
[----:B------:R-:W-:Y:S02]  /*2870*/  ISETP.GE.U32.AND P6, PT, R42, 0x7fffffca, PT ;  /* 0x7fffffca2a00780c */ /* 0x000fe40003fc6070 */
[----:B------:R-:W-:Y:S02]  /*2880*/  SEL R42, RZ, 0x7fff8, P5 ;  /* 0x0007fff8ff2a7807 */ /* 0x000fe40002800000 */
[----:B------:R-:W-:Y:S01]  /*2890*/  ISETP.GE.U32.AND P5, PT, R43, 0x7fffffcb, PT ;  /* 0x7fffffcb2b00780c */ /* 0x000fe20003fa6070 */
[----:B------:R-:W-:Y:S01]  /*28a0*/  VIADD R43, R4, 0xffffffe4 ;  /* 0xffffffe4042b7836 */ /* 0x000fe20000000000 */
[----:B------:R-:W-:Y:S02]  /*28b0*/  SEL R45, RZ, 0x1, P0 ;  /* 0x00000001ff2d7807 */ /* 0x000fe40000000000 */
[----:B------:R-:W-:Y:S01]  /*28c0*/  ISETP.GE.U32.AND P0, PT, R46, 0x7fffffcc, PT ;  /* 0x7fffffcc2e00780c */ /* 0x000fe20003f06070 */
[----:B------:R-:W-:Y:S01]  /*28d0*/  VIADD R46, R4, 0xffffffe5 ;  /* 0xffffffe5042e7836 */ /* 0x000fe20000000000 */
[----:B------:R-:W-:-:S02]  /*28e0*/  SEL R48, RZ, 0x1fffe, P6 ;  /* 0x0001fffeff307807 */ /* 0x000fc40003000000 */
[----:B------:R-:W-:Y:S02]  /*28f0*/  ISETP.GE.U32.AND P6, PT, R43, 0x7fffffc5, PT ;  /* 0x7fffffc52b00780c */ /* 0x000fe40003fc6070 */
[----:B------:R-:W-:Y:S01]  /*2900*/  SEL R43, RZ, 0x4, P5 ;  /* 0x00000004ff2b7807 */ /* 0x000fe20002800000 */
[----:B------:R-:W-:Y:S01]  /*2910*/  IMAD.IADD R45, R45, 0x1, R48 ;  /* 0x000000012d2d7824 */ /* 0x000fe200078e0230 */
[----:B------:R-:W-:Y:S01]  /*2920*/  ISETP.GE.U32.AND P5, PT, R46, 0x7fffffc6, PT ;  /* 0x7fffffc62e00780c */ /* 0x000fe20003fa6070 */
[C---:B------:R-:W-:Y:S01]  /*2930*/  VIADD R48, R4.reuse, 0xffffffc7 ;  /* 0xffffffc704307836 */ /* 0x040fe20000000000 */
[----:B------:R-:W-:Y:S02]  /*2940*/  SEL R46, RZ, 0x7fff8, P0 ;  /* 0x0007fff8ff2e7807 */ /* 0x000fe40000000000 */
[----:B------:R-:W-:Y:S01]  /*2950*/  ISETP.GE.U32.AND P0, PT, R47, 0x7fffffc7, PT ;  /* 0x7fffffc72f00780c */ /* 0x000fe20003f06070 */
[----:B------:R-:W-:Y:S01]  /*2960*/  VIADD R47, R4, 0xffffffe1 ;  /* 0xffffffe1042f7836 */ /* 0x000fe20000000000 */
[----:B------:R-:W-:-:S02]  /*2970*/  SEL R49, RZ, 0x1, P6 ;  /* 0x00000001ff317807 */ /* 0x000fc40003000000 */
[----:B------:R-:W-:Y:S01]  /*2980*/  ISETP.GE.U32.AND P6, PT, R50, 0x7fffffc8, PT ;  /* 0x7fffffc83200780c */ /* 0x000fe20003fc6070 */
[----:B------:R-:W-:Y:S01]  /*2990*/  VIADD R50, R4, 0xffffffe2 ;  /* 0xffffffe204327836 */ /* 0x000fe20000000000 */
[----:B------:R-:W-:Y:S02]  /*29a0*/  SEL R52, RZ, 0x1fffe, P5 ;  /* 0x0001fffeff347807 */ /* 0x000fe40002800000 */
[----:B------:R-:W-:Y:S02]  /*29b0*/  ISETP.GE.U32.AND P5, PT, R47, 0x7fffffc2, PT ;  /* 0x7fffffc22f00780c */ /* 0x000fe40003fa6070 */
[----:B------:R-:W-:Y:S01]  /*29c0*/  SEL R47, RZ, 0x4, P0 ;  /* 0x00000004ff2f7807 */ /* 0x000fe20000000000 */
[----:B------:R-:W-:Y:S01]  /*29d0*/  IMAD.IADD R49, R49, 0x1, R52 ;  /* 0x0000000131317824 */ /* 0x000fe200078e0234 */
[----:B------:R-:W-:Y:S01]  /*29e0*/  ISETP.GE.U32.AND P0, PT, R50, 0x7fffffc3, PT ;  /* 0x7fffffc33200780c */ /* 0x000fe20003f06070 */
[----:B------:R-:W-:Y:S01]  /*29f0*/  VIADD R52, R4, 0xffffffdc ;  /* 0xffffffdc04347836 */ /* 0x000fe20000000000 */
[----:B------:R-:W-:-:S02]  /*2a00*/  SEL R50, RZ, 0x7fff8, P6 ;  /* 0x0007fff8ff327807 */ /* 0x000fc40003000000 */
[----:B------:R-:W-:Y:S02]  /*2a10*/  LOP3.LUT R25, R25, 0x3, RZ, 0xc0, !PT ;  /* 0x0000000319197812 */ /* 0x000fe400078ec0ff */
[----:B------:R-:W-:Y:S02]  /*2a20*/  ISETP.GE.U32.AND P6, PT, R53, 0x7fffffc4, PT ;  /* 0x7fffffc43500780c */ /* 0x000fe40003fc6070 */
[----:B------:R-:W-:Y:S01]  /*2a30*/  IADD3 R3, PT, PT, R25, R42, R3 ;  /* 0x0000002a19037210 */ /* 0x000fe20007ffe003 */
[----:B------:R-:W-:Y:S01]  /*2a40*/  VIADD R25, R4, 0xfffffffa ;  /* 0xfffffffa04197836 */ /* 0x000fe20000000000 */
[----:B------:R-:W-:Y:S02]  /*2a50*/  SEL R42, RZ, 0x7fff8, P6 ;  /* 0x0007fff8ff2a7807 */ /* 0x000fe40003000000 */
[----:B------:R-:W-:Y:S02]  /*2a60*/  IADD3 R150, P6, PT, R151, R110, RZ ;  /* 0x0000006e97967210 */ /* 0x000fe40007fde0ff */
[----:B------:R-:W-:-:S02]  /*2a70*/  SEL R53, RZ, 0x1fffe, P5 ;  /* 0x0001fffeff357807 */ /* 0x000fc40002800000 */
[-C--:B------:R-:W-:Y:S02]  /*2a80*/  LEA.HI.X.SX32 R151, R184, R111.reuse, 0x2, P6 ;  /* 0x0000006fb8977211 */ /* 0x080fe400030f16ff */
[-C--:B------:R-:W-:Y:S02]  /*2a90*/  IADD3 R136, P6, PT, R137, R110.reuse, RZ ;  /* 0x0000006e89887210 */ /* 0x080fe40007fde0ff */
[----:B------:R-:W-:Y:S01]  /*2aa0*/  ISETP.GE.U32.AND P5, PT, R51, 0x7fffffdf, PT ;  /* 0x7fffffdf3300780c */ /* 0x000fe20003fa6070 */
[----:B------:R1:W-:Y:S01]  /*2ab0*/  LDGSTS.E [R173+0xc00], desc[UR10][R150.64], !P4 ;  /* 0x00c0000096ad7fae */ /* 0x0003e2000e1a100a */
[----:B------:R-:W-:Y:S02]  /*2ac0*/  LEA.HI.X.SX32 R137, R202, R111, 0x2, P6 ;  /* 0x0000006fca897211 */ /* 0x000fe400030f16ff */
[----:B------:R-:W-:Y:S02]  /*2ad0*/  IADD3 R116, P6, PT, R117, R110, RZ ;  /* 0x0000006e75747210 */ /* 0x000fe40007fde0ff */
[----:B------:R-:W-:-:S02]  /*2ae0*/  SEL R51, RZ, 0x4, P0 ;  /* 0x00000004ff337807 */ /* 0x000fc40000000000 */
[----:B------:R-:W-:Y:S02]  /*2af0*/  ISETP.GE.U32.AND P0, PT, R171, 0x7fffffc1, PT ;  /* 0x7fffffc1ab00780c */ /* 0x000fe40003f06070 */
[-C--:B------:R-:W-:Y:S02]  /*2b00*/  LEA.HI.X.SX32 R117, R201, R111.reuse, 0x2, P6 ;  /* 0x0000006fc9757211 */ /* 0x080fe400030f16ff */
[-C--:B------:R-:W-:Y:S01]  /*2b10*/  LEA R138, P6, R106, R110.reuse, 0x6 ;  /* 0x0000006e6a8a7211 */ /* 0x080fe200078c30ff */
[----:B-1----:R-:W-:Y:S01]  /*2b20*/  IMAD.WIDE R150, R175, 0x4, R150 ;  /* 0x00000004af967825 */ /* 0x002fe200078e0296 */
[----:B------:R-:W-:Y:S02]  /*2b30*/  SEL R44, RZ, 0x1, P0 ;  /* 0x00000001ff2c7807 */ /* 0x000fe40000000000 */
[----:B------:R-:W-:Y:S02]  /*2b40*/  LEA.HI.X.SX32 R139, R200, R111, 0x2, P6 ;  /* 0x0000006fc88b7211 */ /* 0x000fe400030f16ff */
[----:B------:R-:W-:Y:S01]  /*2b50*/  IADD3 R132, P6, PT, R133, R110, RZ ;  /* 0x0000006e85847210 */ /* 0x000fe20007fde0ff */
[----:B------:R-:W-:Y:S01]  /*2b60*/  IMAD.IADD R44, R44, 0x1, R53 ;  /* 0x000000012c2c7824 */ /* 0x000fe200078e0235 */
[----:B------:R-:W-:-:S02]  /*2b70*/  LOP3.LUT R45, R45, 0x3, RZ, 0xc0, !PT ;  /* 0x000000032d2d7812 */ /* 0x000fc400078ec0ff */
[-C--:B------:R-:W-:Y:S02]  /*2b80*/  LEA.HI.X.SX32 R133, R199, R111.reuse, 0x2, P6 ;  /* 0x0000006fc7857211 */ /* 0x080fe400030f16ff */
[----:B------:R-:W-:Y:S02]  /*2b90*/  IADD3 R146, P6, PT, R147, R110, RZ ;  /* 0x0000006e93927210 */ /* 0x000fe40007fde0ff */
[----:B------:R-:W-:Y:S02]  /*2ba0*/  LOP3.LUT R44, R44, 0x3, RZ, 0xc0, !PT ;  /* 0x000000032c2c7812 */ /* 0x000fe400078ec0ff */
[----:B------:R-:W-:Y:S02]  /*2bb0*/  LEA.HI.X.SX32 R147, R186, R111, 0x2, P6 ;  /* 0x0000006fba937211 */ /* 0x000fe400030f16ff */
[----:B------:R-:W-:Y:S02]  /*2bc0*/  LOP3.LUT R49, R49, 0x3, RZ, 0xc0, !PT ;  /* 0x0000000331317812 */ /* 0x000fe400078ec0ff */
[----:B------:R-:W-:-:S02]  /*2bd0*/  IADD3 R43, PT, PT, R45, R46, R43 ;  /* 0x0000002e2d2b7210 */ /* 0x000fc40007ffe02b */
[----:B------:R-:W-:Y:S02]  /*2be0*/  IADD3 R42, PT, PT, R44, R42, R51 ;  /* 0x0000002a2c2a7210 */ /* 0x000fe40007ffe033 */
[----:B------:R-:W-:Y:S01]  /*2bf0*/  IADD3 R126, P6, PT, R127, R110, RZ ;  /* 0x0000006e7f7e7210 */ /* 0x000fe20007fde0ff */
[----:B------:R-:W-:Y:S01]  /*2c00*/  IMAD.SHL.U32 R43, R43, 0x100, RZ ;  /* 0x000001002b2b7824 */ /* 0x000fe200078e00ff */
[----:B------:R-:W-:Y:S01]  /*2c10*/  IADD3 R47, PT, PT, R49, R50, R47 ;  /* 0x00000032312f7210 */ /* 0x000fe20007ffe02f */
[----:B------:R-:W-:Y:S01]  /*2c20*/  VIADD R49, R4, 0xffffffc6 ;  /* 0xffffffc604317836 */ /* 0x000fe20000000000 */
[----:B------:R-:W-:Y:S02]  /*2c30*/  LOP3.LUT R44, R42, 0xf, RZ, 0xc0, !PT ;  /* 0x0000000f2a2c7812 */ /* 0x000fe400078ec0ff */
[----:B------:R-:W-:Y:S02]  /*2c40*/  LEA.HI.X.SX32 R127, R198, R111, 0x2, P6 ;  /* 0x0000006fc67f7211 */ /* 0x000fe400030f16ff */
[----:B------:R-:W-:Y:S01]  /*2c50*/  IADD3 R112, P6, PT, R113, R110, RZ ;  /* 0x0000006e71707210 */ /* 0x000fe20007fde0ff */
[----:B------:R-:W-:Y:S01]  /*2c60*/  IMAD R44, R47, 0x10, R44 ;  /* 0x000000102f2c7824 */ /* 0x000fe200078e022c */
[----:B------:R-:W-:-:S02]  /*2c70*/  LOP3.LUT R42, R43, 0xf00, RZ, 0xe2, !PT ;  /* 0x00000f002b2a7812 */ /* 0x000fc400078ee2ff */
[-C--:B------:R-:W-:Y:S02]  /*2c80*/  LEA.HI.X.SX32 R113, R197, R111.reuse, 0x2, P6 ;  /* 0x0000006fc5717211 */ /* 0x080fe400030f16ff */
[-C--:B------:R-:W-:Y:S01]  /*2c90*/  IADD3 R144, P6, PT, R145, R110.reuse, RZ ;  /* 0x0000006e91907210 */ /* 0x080fe20007fde0ff */
[----:B------:R-:W-:Y:S01]  /*2ca0*/  IMAD R3, R3, 0x1000, R42 ;  /* 0x0000100003037824 */ /* 0x000fe200078e022a */
[----:B------:R-:W-:Y:S02]  /*2cb0*/  LOP3.LUT R44, R44, 0xff, RZ, 0xc0, !PT ;  /* 0x000000ff2c2c7812 */ /* 0x000fe400078ec0ff */
[-C--:B------:R-:W-:Y:S02]  /*2cc0*/  LEA.HI.X.SX32 R145, R185, R111.reuse, 0x2, P6 ;  /* 0x0000006fb9917211 */ /* 0x080fe400030f16ff */
[-C--:B------:R-:W-:Y:S01]  /*2cd0*/  IADD3 R130, P6, PT, R131, R110.reuse, RZ ;  /* 0x0000006e83827210 */ /* 0x080fe20007fde0ff */
[----:B------:R-:W-:Y:S01]  /*2ce0*/  IMAD.IADD R3, R3, 0x1, R44 ;  /* 0x0000000103037824 */ /* 0x000fe200078e022c */
[----:B------:R-:W-:Y:S01]  /*2cf0*/  IADD3 R120, P3, PT, R121, R110, RZ ;  /* 0x0000006e79787210 */ /* 0x000fe20007f7e0ff */
[----:B------:R-:W-:Y:S01]  /*2d00*/  VIADD R44, R4, 0xffffffca ;  /* 0xffffffca042c7836 */ /* 0x000fe20000000000 */
[----:B------:R-:W-:-:S02]  /*2d10*/  LEA.HI.X.SX32 R131, R195, R111, 0x2, P6 ;  /* 0x0000006fc3837211 */ /* 0x000fc400030f16ff */
[-C--:B------:R-:W-:Y:S02]  /*2d20*/  IADD3 R124, P6, PT, R125, R110.reuse, RZ ;  /* 0x0000006e7d7c7210 */ /* 0x080fe40007fde0ff */
[----:B------:R-:W-:Y:S02]  /*2d30*/  LOP3.LUT R3, R3, 0xffff, RZ, 0xc0, !PT ;  /* 0x0000ffff03037812 */ /* 0x000fe400078ec0ff */
[-C--:B------:R-:W-:Y:S02]  /*2d40*/  LEA.HI.X.SX32 R125, R194, R111.reuse, 0x2, P6 ;  /* 0x0000006fc27d7211 */ /* 0x080fe400030f16ff */
[-C--:B------:R-:W-:Y:S02]  /*2d50*/  IADD3 R128, P6, PT, R129, R110.reuse, RZ ;  /* 0x0000006e81807210 */ /* 0x080fe40007fde0ff */
[----:B------:R-:W-:Y:S02]  /*2d60*/  LEA.HI.X.SX32 R121, R191, R111, 0x2, P3 ;  /* 0x0000006fbf797211 */ /* 0x000fe400018f16ff */
[----:B------:R-:W-:-:S02]  /*2d70*/  IADD3 R142, P3, PT, R143, R110, RZ ;  /* 0x0000006e8f8e7210 */ /* 0x000fc40007f7e0ff */
[--C-:B------:R-:W-:Y:S02]  /*2d80*/  SHF.R.U32.HI R42, RZ, 0xf, R3.reuse ;  /* 0x0000000fff2a7819 */ /* 0x100fe40000011603 */
[-C--:B------:R-:W-:Y:S02]  /*2d90*/  LEA.HI.X.SX32 R129, R192, R111.reuse, 0x2, P6 ;  /* 0x0000006fc0817211 */ /* 0x080fe400030f16ff */
[----:B------:R-:W-:Y:S02]  /*2da0*/  ISETP.GE.U32.AND P6, PT, R25, 0x7fffffdb, PT ;  /* 0x7fffffdb1900780c */ /* 0x000fe40003fc6070 */
[----:B------:R-:W-:Y:S02]  /*2db0*/  SHF.R.U32.HI R25, RZ, 0xb, R3 ;  /* 0x0000000bff197819 */ /* 0x000fe40000011603 */
[----:B------:R-:W-:Y:S02]  /*2dc0*/  LEA.HI.X.SX32 R143, R179, R111, 0x2, P3 ;  /* 0x0000006fb38f7211 */ /* 0x000fe400018f16ff */
[----:B------:R-:W-:-:S02]  /*2dd0*/  LOP3.LUT P3, RZ, R42, 0x1, RZ, 0xc0, !PT ;  /* 0x000000012aff7812 */ /* 0x000fc4000786c0ff */
[--C-:B------:R-:W-:Y:S02]  /*2de0*/  SHF.R.U32.HI R42, RZ, 0x7, R3.reuse ;  /* 0x00000007ff2a7819 */ /* 0x100fe40000011603 */
[----:B------:R-:W-:Y:S02]  /*2df0*/  LOP3.LUT P1, RZ, R25, 0x1, RZ, 0xc0, !PT ;  /* 0x0000000119ff7812 */ /* 0x000fe4000782c0ff */
[--C-:B------:R-:W-:Y:S02]  /*2e00*/  SHF.R.U32.HI R25, RZ, 0x3, R3.reuse ;  /* 0x00000003ff197819 */ /* 0x100fe40000011603 */
[----:B------:R-:W-:Y:S01]  /*2e10*/  LOP3.LUT P2, RZ, R42, 0x1, RZ, 0xc0, !PT ;  /* 0x000000012aff7812 */ /* 0x000fe2000784c0ff */
[C---:B------:R-:W-:Y:S01]  /*2e20*/  VIADD R42, R4.reuse, 0xfffffff2 ;  /* 0xfffffff2042a7836 */ /* 0x040fe20000000000 */
[----:B------:R-:W-:Y:S01]  /*2e30*/  LOP3.LUT P4, RZ, R25, 0x1, RZ, 0xc0, !PT ;  /* 0x0000000119ff7812 */ /* 0x000fe2000788c0ff */
[C---:B------:R-:W-:Y:S01]  /*2e40*/  VIADD R25, R4.reuse, 0xfffffff6 ;  /* 0xfffffff604197836 */ /* 0x040fe20000000000 */
[----:B------:R-:W-:Y:S01]  /*2e50*/  LOP3.LUT R43, R243, 0x40, RZ, 0x3c, !PT ;  /* 0x00000040f32b7812 */ /* 0x000fe200078e3cff */
[----:B------:R1:W-:Y:S03]  /*2e60*/  LDGSTS.E [R173+0x1000], desc[UR10][R138.64], P3 ;  /* 0x010000008aad7fae */ /* 0x0003e600099a100a */
[----:B------:R-:W-:Y:S01]  /*2e70*/  ISETP.GE.U32.AND P3, PT, R25, 0x7fffffd7, PT ;  /* 0x7fffffd71900780c */ /* 0x000fe20003f66070 */
[----:B------:R-:W-:Y:S01]  /*2e80*/  VIADD R25, R4, 0xfffffffd ;  /* 0xfffffffd04197836 */ /* 0x000fe20000000000 */
[----:B------:R2:W-:Y:S01]  /*2e90*/  LDGSTS.E [R173+0x1400], desc[UR10][R146.64], P1 ;  /* 0x0140000092ad7fae */ /* 0x0005e200089a100a */
[----:B------:R-:W-:Y:S01]  /*2ea0*/  ISETP.GE.U32.AND P1, PT, R42, 0x7fffffd3, PT ;  /* 0x7fffffd32a00780c */ /* 0x000fe20003f26070 */
[----:B------:R-:W-:Y:S01]  /*2eb0*/  VIADD R165, R43, UR4 ;  /* 0x000000042ba57c36 */ /* 0x000fe20008000000 */
[----:B------:R-:W-:Y:S01]  /*2ec0*/  SHF.R.U32.HI R42, RZ, 0xe, R3 ;  /* 0x0000000eff2a7819 */ /* 0x000fe20000011603 */
[----:B------:R3:W-:Y:S01]  /*2ed0*/  LDGSTS.E [R173+0x1800], desc[UR10][R144.64], P2 ;  /* 0x0180000090ad7fae */ /* 0x0007e200091a100a */
[----:B------:R-:W-:Y:S01]  /*2ee0*/  ISETP.GE.U32.AND P2, PT, R25, 0x7fffffde, PT ;  /* 0x7fffffde1900780c */ /* 0x000fe20003f46070 */
[----:B------:R-:W-:-:S02]  /*2ef0*/  VIADD R25, R4, 0xfffffff9 ;  /* 0xfffffff904197836 */ /* 0x000fc40000000000 */
[----:B------:R4:W-:Y:S01]  /*2f00*/  LDGSTS.E [R173+0x1c00], desc[UR10][R142.64], P4 ;  /* 0x01c000008ead7fae */ /* 0x0009e2000a1a100a */
[----:B-1----:R-:W-:Y:S02]  /*2f10*/  IMAD.WIDE R138, R175, 0x4, R138 ;  /* 0x00000004af8a7825 */ /* 0x002fe400078e028a */
[----:B------:R-:W-:Y:S01]  /*2f20*/  ISETP.GE.U32.AND P4, PT, R25, 0x7fffffda, PT ;  /* 0x7fffffda1900780c */ /* 0x000fe20003f86070 */
[----:B------:R1:W-:Y:S01]  /*2f30*/  LDGSTS.E [R169+0x100], desc[UR10][R38.64], !P5 ;  /* 0x0010000026a97fae */ /* 0x0003e2000e9a100a */
[----:B------:R-:W-:Y:S01]  /*2f40*/  SHF.R.U32.HI R25, RZ, 0xa, R3 ;  /* 0x0000000aff197819 */ /* 0x000fe20000011603 */
[C---:B--2---:R-:W-:Y:S01]  /*2f50*/  IMAD.WIDE R146, R175.reuse, 0x4, R146 ;  /* 0x00000004af927825 */ /* 0x044fe200078e0292 */
[----:B------:R-:W-:Y:S01]  /*2f60*/  LOP3.LUT P5, RZ, R42, 0x1, RZ, 0xc0, !PT ;  /* 0x000000012aff7812 */ /* 0x000fe200078ac0ff */
[----:B------:R2:W-:Y:S01]  /*2f70*/  LDGSTS.E [R169+0x500], desc[UR10][R140.64], !P6 ;  /* 0x005000008ca97fae */ /* 0x0005e2000f1a100a */
[----:B------:R-:W-:Y:S01]  /*2f80*/  SHF.R.U32.HI R42, RZ, 0x6, R3 ;  /* 0x00000006ff2a7819 */ /* 0x000fe20000011603 */
[----:B---3--:R-:W-:Y:S01]  /*2f90*/  IMAD.WIDE R144, R175, 0x4, R144 ;  /* 0x00000004af907825 */ /* 0x008fe200078e0290 */
[----:B------:R-:W-:Y:S01]  /*2fa0*/  LOP3.LUT P6, RZ, R25, 0x1, RZ, 0xc0, !PT ;  /* 0x0000000119ff7812 */ /* 0x000fe200078cc0ff */
[----:B------:R3:W-:Y:S01]  /*2fb0*/  LDGSTS.E [R169+0x900], desc[UR10][R134.64], !P3 ;  /* 0x0090000086a97fae */ /* 0x0007e2000d9a100a */
[----:B------:R-:W-:Y:S01]  /*2fc0*/  SHF.R.U32.HI R25, RZ, 0x2, R3 ;  /* 0x00000002ff197819 */ /* 0x000fe20000011603 */
[----:B----4-:R-:W-:Y:S01]  /*2fd0*/  IMAD.WIDE R142, R175, 0x4, R142 ;  /* 0x00000004af8e7825 */ /* 0x010fe200078e028e */
[----:B------:R-:W-:Y:S01]  /*2fe0*/  LOP3.LUT P3, RZ, R42, 0x1, RZ, 0xc0, !PT ;  /* 0x000000012aff7812 */ /* 0x000fe2000786c0ff */
[----:B------:R-:W-:Y:S01]  /*2ff0*/  LDGSTS.E [R169+0xd00], desc[UR10][R136.64], !P1 ;  /* 0x00d0000088a97fae */ /* 0x000fe2000c9a100a */
[----:B------:R-:W-:Y:S01]  /*3000*/  LOP3.LUT P1, RZ, R25, 0x1, RZ, 0xc0, !PT ;  /* 0x0000000119ff7812 */ /* 0x000fe2000782c0ff */
[----:B------:R-:W-:-:S02]  /*3010*/  VIADD R25, R4, 0xfffffff5 ;  /* 0xfffffff504197836 */ /* 0x000fc40000000000 */
[----:B------:R-:W-:Y:S01]  /*3020*/  LDGSTS.E [R169+0x1100], desc[UR10][R132.64], P5 ;  /* 0x0110000084a97fae */ /* 0x000fe2000a9a100a */
[C---:B-1----:R-:W-:Y:S02]  /*3030*/  VIADD R38, R4.reuse, 0xfffffff1 ;  /* 0xfffffff104267836 */ /* 0x042fe40000000000 */
[----:B------:R-:W-:Y:S01]  /*3040*/  ISETP.GE.U32.AND P5, PT, R25, 0x7fffffd6, PT ;  /* 0x7fffffd61900780c */ /* 0x000fe20003fa6070 */
[----:B------:R-:W-:Y:S01]  /*3050*/  VIADD R25, R4, 0xfffffffc ;  /* 0xfffffffc04197836 */ /* 0x000fe20000000000 */
[----:B------:R-:W-:Y:S01]  /*3060*/  LDGSTS.E [R169+0x1500], desc[UR10][R126.64], P6 ;  /* 0x015000007ea97fae */ /* 0x000fe2000b1a100a */
[----:B------:R-:W-:Y:S01]  /*3070*/  ISETP.GE.U32.AND P6, PT, R38, 0x7fffffd2, PT ;  /* 0x7fffffd22600780c */ /* 0x000fe20003fc6070 */
[C---:B------:R-:W-:Y:S02]  /*3080*/  VIADD R38, R4.reuse, 0xffffffcc ;  /* 0xffffffcc04267836 */ /* 0x040fe40000000000 */
[----:B------:R-:W-:Y:S01]  /*3090*/  LDGSTS.E [R169+0x1900], desc[UR10][R130.64], P3 ;  /* 0x0190000082a97fae */ /* 0x000fe200099a100a */
[----:B------:R-:W-:Y:S01]  /*30a0*/  ISETP.GE.U32.AND P3, PT, R25, 0x7fffffdd, PT ;  /* 0x7fffffdd1900780c */ /* 0x000fe20003f66070 */
[----:B------:R-:W-:-:S02]  /*30b0*/  VIADD R25, R4, 0xfffffff8 ;  /* 0xfffffff804197836 */ /* 0x000fc40000000000 */
[----:B------:R-:W-:Y:S01]  /*30c0*/  LDGSTS.E [R169+0x1d00], desc[UR10][R128.64], P1 ;  /* 0x01d0000080a97fae */ /* 0x000fe200089a100a */
[----:B------:R-:W-:Y:S02]  /*30d0*/  IMAD R39, R106, 0x48, RZ ;  /* 0x000000486a277824 */ /* 0x000fe400078e02ff */
[----:B------:R-:W-:Y:S01]  /*30e0*/  ISETP.GE.U32.AND P1, PT, R25, 0x7fffffd9, PT ;  /* 0x7fffffd91900780c */ /* 0x000fe20003f26070 */
[----:B------:R-:W-:Y:S01]  /*30f0*/  VIADD R25, R4, 0xfffffff4 ;  /* 0xfffffff404197836 */ /* 0x000fe20000000000 */
[----:B------:R1:W-:Y:S01]  /*3100*/  LDGSTS.E [R165+0x200], desc[UR10][R6.64], !P2 ;  /* 0x0020000006a57fae */ /* 0x0003e2000d1a100a */
[----:B--2---:R-:W-:-:S03]  /*3110*/  IMAD.WIDE R140, R175, 0x4, R140 ;  /* 0x00000004af8c7825 */ /* 0x004fc600078e028c */
[----:B------:R2:W-:Y:S01]  /*3120*/  LDGSTS.E [R165+0x600], desc[UR10][R118.64], !P4 ;  /* 0x0060000076a57fae */ /* 0x0005e2000e1a100a */
[----:B------:R-:W-:Y:S01]  /*3130*/  ISETP.GE.U32.AND P2, PT, R25, 0x7fffffd5, PT ;  /* 0x7fffffd51900780c */ /* 0x000fe20003f46070 */
[----:B------:R-:W-:Y:S01]  /*3140*/  VIADD R25, R4, 0xffffffcd ;  /* 0xffffffcd04197836 */ /* 0x000fe20000000000 */
[----:B------:R-:W-:Y:S01]  /*3150*/  ISETP.GE.U32.AND P4, PT, R38, 0x7fffffad, PT ;  /* 0x7fffffad2600780c */ /* 0x000fe20003f86070 */
[----:B------:R4:W-:Y:S01]  /*3160*/  LDGSTS.E [R165+0xa00], desc[UR10][R114.64], !P5 ;  /* 0x00a0000072a57fae */ /* 0x0009e2000e9a100a */
[----:B------:R-:W-:Y:S01]  /*3170*/  IADD3 R122, P5, PT, R2, UR12, RZ ;  /* 0x0000000c027a7c10 */ /* 0x000fe2000ffbe0ff */
[----:B------:R-:W-:Y:S01]  /*3180*/  VIADD R38, R4, 0xffffffce ;  /* 0xffffffce04267836 */ /* 0x000fe20000000000 */
[----:B------:R-:W-:Y:S01]  /*3190*/  SEL R42, RZ, 0x1, P4 ;  /* 0x00000001ff2a7807 */ /* 0x000fe20002000000 */
[----:B------:R5:W-:Y:S01]  /*31a0*/  LDGSTS.E [R165+0xe00], desc[UR10][R116.64], !P6 ;  /* 0x00e0000074a57fae */ /* 0x000be2000f1a100a */
[----:B------:R-:W-:Y:S01]  /*31b0*/  LEA.HI.X.SX32 R123, R5, UR13, 0x2, P5 ;  /* 0x0000000d057b7c11 */ /* 0x000fe2000a8f16ff */
[----:B---3--:R-:W-:Y:S01]  /*31c0*/  IMAD.WIDE R134, R175, 0x4, R134 ;  /* 0x00000004af867825 */ /* 0x008fe200078e0286 */
[----:B-1----:R-:W-:-:S02]  /*31d0*/  IADD3 R6, P6, PT, R39, R122, RZ ;  /* 0x0000007a27067210 */ /* 0x002fc40007fde0ff */
[----:B------:R-:W-:Y:S01]  /*31e0*/  ISETP.GE.U32.AND P5, PT, R25, 0x7fffffae, PT ;  /* 0x7fffffae1900780c */ /* 0x000fe20003fa6070 */
[----:B------:R-:W-:Y:S01]  /*31f0*/  VIADD R25, R4, 0xffffffcf ;  /* 0xffffffcf04197836 */ /* 0x000fe20000000000 */
[----:B------:R-:W-:Y:S01]  /*3200*/  LEA.HI.X.SX32 R7, R181, R123, 0x2, P6 ;  /* 0x0000007bb5077211 */ /* 0x000fe200030f16ff */
[----:B------:R-:W-:Y:S01]  /*3210*/  IMAD.WIDE R136, R175, 0x4, R136 ;  /* 0x00000004af887825 */ /* 0x000fe200078e0288 */
[----:B------:R-:W-:Y:S02]  /*3220*/  ISETP.GE.U32.AND P6, PT, R38, 0x7fffffaf, PT ;  /* 0x7fffffaf2600780c */ /* 0x000fe40003fc6070 */
[----:B------:R-:W-:Y:S01]  /*3230*/  ISETP.GE.U32.AND P4, PT, R25, 0x7fffffb0, PT ;  /* 0x7fffffb01900780c */ /* 0x000fe20003f86070 */
[C---:B------:R-:W-:Y:S01]  /*3240*/  VIADD R38, R4.reuse, 0xffffffc8 ;  /* 0xffffffc804267836 */ /* 0x040fe20000000000 */
[----:B------:R-:W-:Y:S01]  /*3250*/  SEL R43, RZ, 0x1fffe, P5 ;  /* 0x0001fffeff2b7807 */ /* 0x000fe20002800000 */
[----:B------:R-:W-:Y:S01]  /*3260*/  VIADD R25, R4, 0xffffffc9 ;  /* 0xffffffc904197836 */ /* 0x000fe20000000000 */
[----:B------:R-:W-:Y:S01]  /*3270*/  SEL R39, RZ, 0x7fff8, P4 ;  /* 0x0007fff8ff277807 */ /* 0x000fe20002000000 */
[----:B------:R-:W-:Y:S01]  /*3280*/  IMAD.WIDE R132, R175, 0x4, R132 ;  /* 0x00000004af847825 */ /* 0x000fe200078e0284 */
[----:B------:R-:W-:-:S02]  /*3290*/  ISETP.GE.U32.AND P5, PT, R38, 0x7fffffa9, PT ;  /* 0x7fffffa92600780c */ /* 0x000fc40003fa6070 */
[----:B------:R-:W-:Y:S01]  /*32a0*/  SEL R38, RZ, 0x4, P6 ;  /* 0x00000004ff267807 */ /* 0x000fe20003000000 */
[----:B------:R-:W-:Y:S01]  /*32b0*/  IMAD.IADD R42, R42, 0x1, R43 ;  /* 0x000000012a2a7824 */ /* 0x000fe200078e022b */
[----:B------:R-:W-:Y:S01]  /*32c0*/  ISETP.GE.U32.AND P6, PT, R25, 0x7fffffaa, PT ;  /* 0x7fffffaa1900780c */ /* 0x000fe20003fc6070 */
[----:B------:R-:W-:Y:S01]  /*32d0*/  VIADD R25, R4, 0xffffffcb ;  /* 0xffffffcb04197836 */ /* 0x000fe20000000000 */
[----:B------:R-:W-:Y:S01]  /*32e0*/  ISETP.GE.U32.AND P4, PT, R44, 0x7fffffab, PT ;  /* 0x7fffffab2c00780c */ /* 0x000fe20003f86070 */
[C---:B------:R-:W-:Y:S01]  /*32f0*/  VIADD R44, R4.reuse, 0xffffffc4 ;  /* 0xffffffc4042c7836 */ /* 0x040fe20000000000 */
[----:B------:R-:W-:Y:S01]  /*3300*/  SEL R46, RZ, 0x1, P5 ;  /* 0x00000001ff2e7807 */ /* 0x000fe20002800000 */
[----:B------:R-:W-:Y:S01]  /*3310*/  IMAD.WIDE R126, R175, 0x4, R126 ;  /* 0x00000004af7e7825 */ /* 0x000fe200078e027e */
[----:B------:R-:W-:Y:S02]  /*3320*/  ISETP.GE.U32.AND P5, PT, R25, 0x7fffffac, PT ;  /* 0x7fffffac1900780c */ /* 0x000fe40003fa6070 */
[----:B------:R-:W-:Y:S01]  /*3330*/  SEL R47, RZ, 0x1fffe, P6 ;  /* 0x0001fffeff2f7807 */ /* 0x000fe20003000000 */
[----:B------:R-:W-:Y:S01]  /*3340*/  VIADD R25, R4, 0xffffffc5 ;  /* 0xffffffc504197836 */ /* 0x000fe20000000000 */
[----:B------:R-:W-:Y:S01]  /*3350*/  ISETP.GE.U32.AND P6, PT, R44, 0x7fffffa5, PT ;  /* 0x7fffffa52c00780c */ /* 0x000fe20003fc6070 */
[----:B------:R-:W-:Y:S01]  /*3360*/  IMAD.WIDE R130, R175, 0x4, R130 ;  /* 0x00000004af827825 */ /* 0x000fe200078e0282 */
[----:B------:R-:W-:-:S02]  /*3370*/  SEL R44, RZ, 0x4, P4 ;  /* 0x00000004ff2c7807 */ /* 0x000fc40002000000 */
[----:B------:R-:W-:Y:S01]  /*3380*/  ISETP.GE.U32.AND P4, PT, R25, 0x7fffffa6, PT ;  /* 0x7fffffa61900780c */ /* 0x000fe20003f86070 */
[----:B------:R-:W-:Y:S01]  /*3390*/  VIADD R25, R4, 0xffffffc1 ;  /* 0xffffffc104197836 */ /* 0x000fe20000000000 */
[----:B------:R-:W-:Y:S01]  /*33a0*/  SEL R45, RZ, 0x7fff8, P5 ;  /* 0x0007fff8ff2d7807 */ /* 0x000fe20002800000 */
[----:B------:R-:W-:Y:S01]  /*33b0*/  IMAD.IADD R46, R46, 0x1, R47 ;  /* 0x000000012e2e7824 */ /* 0x000fe200078e022f */
[----:B------:R-:W-:Y:S01]  /*33c0*/  ISETP.GE.U32.AND P5, PT, R49, 0x7fffffa7, PT ;  /* 0x7fffffa73100780c */ /* 0x000fe20003fa6070 */
[C---:B------:R-:W-:Y:S01]  /*33d0*/  VIADD R49, R4.reuse, 0xffffffc2 ;  /* 0xffffffc204317836 */ /* 0x040fe20000000000 */
[----:B------:R-:W-:Y:S01]  /*33e0*/  SEL R51, RZ, 0x1fffe, P4 ;  /* 0x0001fffeff337807 */ /* 0x000fe20002000000 */
[----:B------:R-:W-:Y:S01]  /*33f0*/  IMAD.WIDE R128, R175, 0x4, R128 ;  /* 0x00000004af807825 */ /* 0x000fe200078e0280 */
[----:B------:R-:W-:Y:S02]  /*3400*/  SEL R50, RZ, 0x1, P6 ;  /* 0x00000001ff327807 */ /* 0x000fe40003000000 */
[----:B------:R-:W-:Y:S01]  /*3410*/  ISETP.GE.U32.AND P4, PT, R25, 0x7fffffa2, PT ;  /* 0x7fffffa21900780c */ /* 0x000fe20003f86070 */
[----:B------:R-:W-:Y:S01]  /*3420*/  VIADD R25, R4, 0xffffffc3 ;  /* 0xffffffc304197836 */ /* 0x000fe20000000000 */
[----:B------:R-:W-:Y:S01]  /*3430*/  ISETP.GE.U32.AND P6, PT, R48, 0x7fffffa8, PT ;  /* 0x7fffffa83000780c */ /* 0x000fe20003fc6070 */
[----:B------:R-:W-:Y:S01]  /*3440*/  IMAD.IADD R50, R50, 0x1, R51 ;  /* 0x0000000132327824 */ /* 0x000fe200078e0233 */
[----:B------:R-:W-:Y:S01]  /*3450*/  SEL R48, RZ, 0x4, P5 ;  /* 0x00000004ff307807 */ /* 0x000fe20002800000 */
[----:B--2---:R-:W-:Y:S01]  /*3460*/  IMAD.WIDE R118, R175, 0x4, R118 ;  /* 0x00000004af767825 */ /* 0x004fe200078e0276 */
[----:B------:R-:W-:-:S02]  /*3470*/  ISETP.GE.U32.AND P5, PT, R49, 0x7fffffa3, PT ;  /* 0x7fffffa33100780c */ /* 0x000fc40003fa6070 */
[----:B------:R-:W-:Y:S01]  /*3480*/  SEL R49, RZ, 0x7fff8, P6 ;  /* 0x0007fff8ff317807 */ /* 0x000fe20003000000 */
[----:B----4-:R-:W-:Y:S01]  /*3490*/  IMAD.WIDE R114, R175, 0x4, R114 ;  /* 0x00000004af727825 */ /* 0x010fe200078e0272 */
[----:B------:R-:W-:Y:S02]  /*34a0*/  ISETP.GE.U32.AND P6, PT, R25, 0x7fffffa4, PT ;  /* 0x7fffffa41900780c */ /* 0x000fe40003fc6070 */
[----:B------:R-:W-:Y:S01]  /*34b0*/  SEL R55, RZ, 0x1fffe, P4 ;  /* 0x0001fffeff377807 */ /* 0x000fe20002000000 */
[----:B------:R-:W-:Y:S01]  /*34c0*/  VIADD R25, R4, 0xffffffdd ;  /* 0xffffffdd04197836 */ /* 0x000fe20000000000 */
[----:B------:R-:W-:Y:S01]  /*34d0*/  ISETP.GE.U32.AND P4, PT, R52, 0x7fffffbd, PT ;  /* 0x7fffffbd3400780c */ /* 0x000fe20003f86070 */
[----:B-----5:R-:W-:Y:S01]  /*34e0*/  IMAD.WIDE R116, R175, 0x4, R116 ;  /* 0x00000004af747825 */ /* 0x020fe200078e0274 */
[----:B------:R-:W-:Y:S02]  /*34f0*/  SEL R52, RZ, 0x4, P5 ;  /* 0x00000004ff347807 */ /* 0x000fe40002800000 */
[----:B------:R-:W-:Y:S01]  /*3500*/  ISETP.GE.U32.AND P5, PT, R25, 0x7fffffbe, PT ;  /* 0x7fffffbe1900780c */ /* 0x000fe20003fa6070 */
[----:B------:R-:W-:Y:S01]  /*3510*/  VIADD R25, R4, 0xffffffdf ;  /* 0xffffffdf04197836 */ /* 0x000fe20000000000 */
[----:B------:R-:W-:-:S02]  /*3520*/  SEL R53, RZ, 0x7fff8, P6 ;  /* 0x0007fff8ff357807 */ /* 0x000fc40003000000 */
[----:B------:R-:W-:Y:S01]  /*3530*/  ISETP.GE.U32.AND P6, PT, R54, 0x7fffffbf, PT ;  /* 0x7fffffbf3600780c */ /* 0x000fe20003fc6070 */
[C---:B------:R-:W-:Y:S01]  /*3540*/  VIADD R54, R4.reuse, 0xffffffd8 ;  /* 0xffffffd804367836 */ /* 0x040fe20000000000 */
[----:B------:R-:W-:Y:S02]  /*3550*/  SEL R58, RZ, 0x1, P4 ;  /* 0x00000001ff3a7807 */ /* 0x000fe40002000000 */
[----:B------:R-:W-:Y:S01]  /*3560*/  ISETP.GE.U32.AND P4, PT, R25, 0x7fffffc0, PT ;  /* 0x7fffffc01900780c */ /* 0x000fe20003f86070 */
[----:B------:R-:W-:Y:S01]  /*3570*/  VIADD R25, R4, 0xffffffd9 ;  /* 0xffffffd904197836 */ /* 0x000fe20000000000 */
[----:B------:R-:W-:Y:S02]  /*3580*/  SEL R59, RZ, 0x1fffe, P5 ;  /* 0x0001fffeff3b7807 */ /* 0x000fe40002800000 */
[----:B------:R-:W-:Y:S01]  /*3590*/  ISETP.GE.U32.AND P5, PT, R54, 0x7fffffb9, PT ;  /* 0x7fffffb93600780c */ /* 0x000fe20003fa6070 */
[----:B------:R-:W-:Y:S01]  /*35a0*/  VIADD R54, R4, 0xffffffda ;  /* 0xffffffda04367836 */ /* 0x000fe20000000000 */
[----:B------:R-:W-:Y:S01]  /*35b0*/  SEL R56, RZ, 0x4, P6 ;  /* 0x00000004ff387807 */ /* 0x000fe20003000000 */
[----:B------:R-:W-:Y:S01]  /*35c0*/  IMAD.IADD R58, R58, 0x1, R59 ;  /* 0x000000013a3a7824 */ /* 0x000fe200078e023b */
        /* <DEDUP_REMOVED lines=29> */
[----:B------:R-:W-:Y:S02]  /*37a0*/  ISETP.GE.U32.AND P4, PT, R69, 0x7fffffb3, PT ;  /* 0x7fffffb34500780c */ /* 0x000fe40003f86070 */
[----:B------:R-:W-:Y:S02]  /*37b0*/  SEL R65, RZ, 0x7fff8, P6 ;  /* 0x0007fff8ff417807 */ /* 0x000fe40003000000 */
[----:B------:R-:W-:Y:S02]  /*37c0*/  SEL R69, RZ, 0x1fffe, P5 ;  /* 0x0001fffeff457807 */ /* 0x000fe40002800000 */
[----:B------:R-:W-:Y:S02]  /*37d0*/  LOP3.LUT R42, R42, 0x3, RZ, 0xc0, !PT ;  /* 0x000000032a2a7812 */ /* 0x000fe400078ec0ff */
[----:B------:R-:W-:Y:S01]  /*37e0*/  ISETP.GE.U32.AND P6, PT, R25, 0x7fffffa1, PT ;  /* 0x7fffffa11900780c */ /* 0x000fe20003fc6070 */
[----:B------:R-:W-:Y:S01]  /*37f0*/  IMAD.IADD R68, R68, 0x1, R69 ;  /* 0x0000000144447824 */ /* 0x000fe200078e0245 */
[----:B------:R-:W-:-:S02]  /*3800*/  LOP3.LUT R46, R46, 0x3, RZ, 0xc0, !PT ;  /* 0x000000032e2e7812 */ /* 0x000fc400078ec0ff */
[----:B------:R-:W-:Y:S02]  /*3810*/  ISETP.GE.U32.AND P5, PT, R54, 0x7fffffb4, PT ;  /* 0x7fffffb43600780c */ /* 0x000fe40003fa6070 */
[----:B------:R-:W-:Y:S02]  /*3820*/  IADD3 R38, PT, PT, R42, R39, R38 ;  /* 0x000000272a267210 */ /* 0x000fe40007ffe026 */
[----:B------:R-:W-:Y:S02]  /*3830*/  SEL R54, RZ, 0x1, P6 ;  /* 0x00000001ff367807 */ /* 0x000fe40003000000 */
[----:B------:R-:W-:Y:S02]  /*3840*/  IADD3 R44, PT, PT, R46, R45, R44 ;  /* 0x0000002d2e2c7210 */ /* 0x000fe40007ffe02c */
[----:B------:R-:W-:Y:S01]  /*3850*/  SHF.R.U32.HI R42, RZ, 0xd, R3 ;  /* 0x0000000dff2a7819 */ /* 0x000fe20000011603 */
[----:B------:R-:W-:Y:S01]  /*3860*/  IMAD.IADD R54, R54, 0x1, R55 ;  /* 0x0000000136367824 */ /* 0x000fe200078e0237 */
[----:B------:R-:W-:Y:S01]  /*3870*/  SHF.R.U32.HI R43, RZ, 0x9, R3 ;  /* 0x00000009ff2b7819 */ /* 0x000fe20000011603 */
[----:B------:R-:W-:Y:S01]  /*3880*/  IMAD.SHL.U32 R44, R44, 0x100, RZ ;  /* 0x000001002c2c7824 */ /* 0x000fe200078e00ff */
[----:B------:R-:W-:-:S02]  /*3890*/  SEL R39, RZ, 0x4, P4 ;  /* 0x00000004ff277807 */ /* 0x000fc40002000000 */
[----:B------:R-:W-:Y:S02]  /*38a0*/  LOP3.LUT P4, RZ, R42, 0x1, RZ, 0xc0, !PT ;  /* 0x000000012aff7812 */ /* 0x000fe4000788c0ff */
[----:B------:R-:W-:Y:S02]  /*38b0*/  SEL R42, RZ, 0x7fff8, P5 ;  /* 0x0007fff8ff2a7807 */ /* 0x000fe40002800000 */
[----:B------:R-:W-:Y:S02]  /*38c0*/  LOP3.LUT R68, R68, 0x3, RZ, 0xc0, !PT ;  /* 0x0000000344447812 */ /* 0x000fe400078ec0ff */
[----:B------:R-:W-:Y:S02]  /*38d0*/  LOP3.LUT P5, RZ, R43, 0x1, RZ, 0xc0, !PT ;  /* 0x000000012bff7812 */ /* 0x000fe400078ac0ff */
[----:B------:R-:W-:Y:S02]  /*38e0*/  IADD3 R42, PT, PT, R68, R42, R39 ;  /* 0x0000002a442a7210 */ /* 0x000fe40007ffe027 */
[----:B------:R-:W-:-:S02]  /*38f0*/  LOP3.LUT R54, R54, 0x3, RZ, 0xc0, !PT ;  /* 0x0000000336367812 */ /* 0x000fc400078ec0ff */
[----:B------:R-:W-:Y:S01]  /*3900*/  LOP3.LUT R39, R44, 0xf00, RZ, 0xe2, !PT ;  /* 0x00000f002c277812 */ /* 0x000fe200078ee2ff */
[----:B------:R-:W-:Y:S01]  /*3910*/  LDGSTS.E [R165+0x1200], desc[UR10][R6.64], P4 ;  /* 0x0120000006a57fae */ /* 0x000fe2000a1a100a */
[----:B------:R-:W-:Y:S02]  /*3920*/  LOP3.LUT R50, R50, 0x3, RZ, 0xc0, !PT ;  /* 0x0000000332327812 */ /* 0x000fe400078ec0ff */
[----:B------:R-:W-:Y:S01]  /*3930*/  IADD3 R52, PT, PT, R54, R53, R52 ;  /* 0x0000003536347210 */ /* 0x000fe20007ffe034 */
[----:B------:R-:W-:Y:S01]  /*3940*/  IMAD R39, R38, 0x1000, R39 ;  /* 0x0000100026277824 */ /* 0x000fe200078e0227 */
[--C-:B------:R-:W-:Y:S01]  /*3950*/  SHF.R.U32.HI R45, RZ, 0x5, R3.reuse ;  /* 0x00000005ff2d7819 */ /* 0x100fe20000011603 */
[----:B------:R1:W-:Y:S01]  /*3960*/  LDGSTS.E [R165+0x1600], desc[UR10][R112.64], P5 ;  /* 0x0160000070a57fae */ /* 0x0003e2000a9a100a */
[----:B------:R-:W-:Y:S02]  /*3970*/  SHF.R.U32.HI R38, RZ, 0x1, R3 ;  /* 0x00000001ff267819 */ /* 0x000fe40000011603 */
[----:B------:R-:W-:-:S02]  /*3980*/  IADD3 R48, PT, PT, R50, R49, R48 ;  /* 0x0000003132307210 */ /* 0x000fc40007ffe030 */
[----:B------:R-:W-:Y:S02]  /*3990*/  LOP3.LUT R43, R52, 0xf, RZ, 0xc0, !PT ;  /* 0x0000000f342b7812 */ /* 0x000fe400078ec0ff */
[----:B------:R-:W-:Y:S02]  /*39a0*/  LOP3.LUT P4, RZ, R45, 0x1, RZ, 0xc0, !PT ;  /* 0x000000012dff7812 */ /* 0x000fe4000788c0ff */
[----:B------:R-:W-:Y:S01]  /*39b0*/  LOP3.LUT R62, R62, 0x3, RZ, 0xc0, !PT ;  /* 0x000000033e3e7812 */ /* 0x000fe200078ec0ff */
[----:B------:R-:W-:Y:S01]  /*39c0*/  IMAD R43, R48, 0x10, R43 ;  /* 0x00000010302b7824 */ /* 0x000fe200078e022b */
[----:B------:R-:W-:Y:S01]  /*39d0*/  LOP3.LUT P5, RZ, R38, 0x1, RZ, 0xc0, !PT ;  /* 0x0000000126ff7812 */ /* 0x000fe200078ac0ff */
[----:B------:R-:W-:Y:S01]  /*39e0*/  VIADD R38, R4, 0xfffffff0 ;  /* 0xfffffff004267836 */ /* 0x000fe20000000000 */
[----:B------:R-:W-:Y:S01]  /*39f0*/  IADD3 R60, PT, PT, R62, R61, R60 ;  /* 0x0000003d3e3c7210 */ /* 0x000fe20007ffe03c */
[----:B-1----:R-:W-:Y:S01]  /*3a00*/  IMAD.WIDE R112, R175, 0x4, R112 ;  /* 0x00000004af707825 */ /* 0x002fe200078e0270 */
[----:B------:R-:W-:-:S02]  /*3a10*/  LOP3.LUT R66, R66, 0x3, RZ, 0xc0, !PT ;  /* 0x0000000342427812 */ /* 0x000fc400078ec0ff */
[----:B------:R-:W-:Y:S01]  /*3a20*/  LOP3.LUT R47, R42, 0xf, RZ, 0xc0, !PT ;  /* 0x0000000f2a2f7812 */ /* 0x000fe200078ec0ff */
[----:B------:R-:W-:Y:S01]  /*3a30*/  IMAD.SHL.U32 R45, R60, 0x100, RZ ;  /* 0x000001003c2d7824 */ /* 0x000fe200078e00ff */
[----:B------:R-:W-:Y:S01]  /*3a40*/  IADD3 R64, PT, PT, R66, R65, R64 ;  /* 0x0000004142407210 */ /* 0x000fe20007ffe040 */
[----:B------:R1:W-:Y:S01]  /*3a50*/  LDGSTS.E [R165+0x1a00], desc[UR10][R124.64], P4 ;  /* 0x01a000007ca57fae */ /* 0x0003e2000a1a100a */
[----:B------:R-:W-:Y:S01]  /*3a60*/  LOP3.LUT R6, R43, 0xff, RZ, 0xc0, !PT ;  /* 0x000000ff2b067812 */ /* 0x000fe200078ec0ff */
[----:B------:R-:W-:Y:S01]  /*3a70*/  IMAD R43, R106, 0x2c, RZ ;  /* 0x0000002c6a2b7824 */ /* 0x000fe200078e02ff */
[----:B------:R-:W-:Y:S01]  /*3a80*/  LOP3.LUT R58, R58, 0x3, RZ, 0xc0, !PT ;  /* 0x000000033a3a7812 */ /* 0x000fe200078ec0ff */
[----:B------:R-:W-:Y:S01]  /*3a90*/  IMAD R47, R64, 0x10, R47 ;  /* 0x00000010402f7824 */ /* 0x000fe200078e022f */
[----:B------:R2:W-:Y:S01]  /*3aa0*/  LDGSTS.E [R165+0x1e00], desc[UR10][R120.64], P5 ;  /* 0x01e0000078a57fae */ /* 0x0005e2000a9a100a */
[----:B------:R-:W-:Y:S01]  /*3ab0*/  IMAD.IADD R164, R39, 0x1, R6 ;  /* 0x0000000127a47824 */ /* 0x000fe200078e0206 */
[----:B------:R-:W-:-:S02]  /*3ac0*/  IADD3 R56, PT, PT, R58, R57, R56 ;  /* 0x000000393a387210 */ /* 0x000fc40007ffe038 */
[----:B------:R-:W-:Y:S02]  /*3ad0*/  LOP3.LUT R45, R45, 0xf00, RZ, 0xe2, !PT ;  /* 0x00000f002d2d7812 */ /* 0x000fe400078ee2ff */
[-C--:B------:R-:W-:Y:S01]  /*3ae0*/  IADD3 R6, P5, PT, R184, R122.reuse, RZ ;  /* 0x0000007ab8067210 */ /* 0x080fe20007fbe0ff */
[----:B-1----:R-:W-:Y:S01]  /*3af0*/  IMAD.WIDE R124, R175, 0x4, R124 ;  /* 0x00000004af7c7825 */ /* 0x002fe200078e027c */
[----:B------:R-:W-:Y:S02]  /*3b00*/  ISETP.GE.U32.AND P4, PT, R38, 0x7fffffd1, PT ;  /* 0x7fffffd12600780c */ /* 0x000fe40003f86070 */
[----:B------:R-:W-:Y:S01]  /*3b10*/  LOP3.LUT R42, R47, 0xff, RZ, 0xc0, !PT ;  /* 0x000000ff2f2a7812 */ /* 0x000fe200078ec0ff */
[----:B------:R-:W-:Y:S01]  /*3b20*/  IMAD R45, R56, 0x1000, R45 ;  /* 0x00001000382d7824 */ /* 0x000fe200078e022d */
[-C--:B------:R-:W-:Y:S01]  /*3b30*/  LEA.HI.X.SX32 R7, R189, R123.reuse, 0x2, P5 ;  /* 0x0000007bbd077211 */ /* 0x080fe200028f16ff */
[----:B------:R-:W-:Y:S01]  /*3b40*/  IMAD R47, R106, 0x5c, RZ ;  /* 0x0000005c6a2f7824 */ /* 0x000fe200078e02ff */
[-C--:B------:R-:W-:Y:S01]  /*3b50*/  IADD3 R38, P5, PT, R179, R122.reuse, RZ ;  /* 0x0000007ab3267210 */ /* 0x080fe20007fbe0ff */
[----:B------:R-:W-:Y:S01]  /*3b60*/  IMAD.IADD R45, R45, 0x1, R42 ;  /* 0x000000012d2d7824 */ /* 0x000fe200078e022a */
[----:B------:R-:W-:Y:S01]  /*3b70*/  SHF.R.U32.HI R44, RZ, 0x8, R3 ;  /* 0x00000008ff2c7819 */ /* 0x000fe20000011603 */
[----:B------:R1:W-:Y:S01]  /*3b80*/  LDGSTS.E [R163+0x300], desc[UR10][R6.64], !P3 ;  /* 0x0030000006a37fae */ /* 0x0003e2000d9a100a */
[----:B------:R-:W-:Y:S01]  /*3b90*/  LEA.HI.X.SX32 R39, R182, R123, 0x2, P5 ;  /* 0x0000007bb6277211 */ /* 0x000fe200028f16ff */
[----:B--2---:R-:W-:Y:S01]  /*3ba0*/  IMAD.WIDE R120, R175, 0x4, R120 ;  /* 0x00000004af787825 */ /* 0x004fe200078e0278 */
[----:B------:R-:W-:-:S02]  /*3bb0*/  IADD3 R42, P5, PT, R43, R122, RZ ;  /* 0x0000007a2b2a7210 */ /* 0x000fc40007fbe0ff */
[----:B------:R-:W-:Y:S01]  /*3bc0*/  PRMT R164, R164, 0x5410, R45 ;  /* 0x00005410a4a47816 */ /* 0x000fe2000000002d */
[----:B------:R2:W-:Y:S01]  /*3bd0*/  LDGSTS.E [R163+0x700], desc[UR10][R38.64], !P1 ;  /* 0x0070000026a37fae */ /* 0x0005e2000c9a100a */
[----:B------:R-:W-:Y:S01]  /*3be0*/  LEA.HI.X.SX32 R43, R188, R123, 0x2, P5 ;  /* 0x0000007bbc2b7211 */ /* 0x000fe200028f16ff */
[----:B------:R-:W-:Y:S01]  /*3bf0*/  IMAD R45, R106, 0x4c, RZ ;  /* 0x0000004c6a2d7824 */ /* 0x000fe200078e02ff */
[----:B------:R-:W-:Y:S02]  /*3c00*/  IADD3 R46, P1, PT, R47, R110, RZ ;  /* 0x0000006e2f2e7210 */ /* 0x000fe40007f3e0ff */
[----:B------:R-:W-:Y:S01]  /*3c10*/  ISETP.GE.AND P5, PT, R252, R4, PT ;  /* 0x00000004fc00720c */ /* 0x000fe20003fa6270 */
[----:B------:R3:W-:Y:S01]  /*3c20*/  LDGSTS.E [R163+0xb00], desc[UR10][R42.64], !P2 ;  /* 0x00b000002aa37fae */ /* 0x0007e2000d1a100a */
[----:B-1----:R-:W-:Y:S01]  /*3c30*/  IMAD R7, R106, 0x3c, RZ ;  /* 0x0000003c6a077824 */ /* 0x002fe200078e02ff */
[----:B------:R-:W-:Y:S01]  /*3c40*/  IADD3 R108, P2, PT, R109, R110, RZ ;  /* 0x0000006e6d6c7210 */ /* 0x000fe20007f5e0ff */
[----:B------:R-:W-:Y:S01]  /*3c50*/  VIADD R4, R4, 0x1f ;  /* 0x0000001f04047836 */ /* 0x000fe20000000000 */
[-C--:B------:R-:W-:Y:S01]  /*3c60*/  LEA.HI.X.SX32 R47, R196, R111.reuse, 0x2, P1 ;  /* 0x0000006fc42f7211 */ /* 0x080fe200008f16ff */
[----:B--2---:R-:W-:Y:S01]  /*3c70*/  IMAD R39, R106, 0x7c, RZ ;  /* 0x0000007c6a277824 */ /* 0x004fe200078e02ff */
[----:B------:R-:W-:-:S02]  /*3c80*/  LEA.HI.X.SX32 R109, R193, R111, 0x2, P2 ;  /* 0x0000006fc16d7211 */ /* 0x000fc400010f16ff */
[----:B------:R-:W-:Y:S02]  /*3c90*/  IADD3 R6, P2, PT, R7, R122, RZ ;  /* 0x0000007a07067210 */ /* 0x000fe40007f5e0ff */
[----:B------:R-:W-:Y:S02]  /*3ca0*/  IADD3 R38, P1, PT, R39, R110, RZ ;  /* 0x0000006e27267210 */ /* 0x000fe40007f3e0ff */
[----:B------:R-:W-:Y:S02]  /*3cb0*/  LEA.HI.X.SX32 R7, R187, R123, 0x2, P2 ;  /* 0x0000007bbb077211 */ /* 0x000fe400010f16ff */
[----:B------:R-:W-:Y:S02]  /*3cc0*/  LEA.HI.X.SX32 R39, R190, R111, 0x2, P1 ;  /* 0x0000006fbe277211 */ /* 0x000fe400008f16ff */
[----:B---3--:R-:W-:Y:S01]  /*3cd0*/  SHF.R.U32.HI R42, RZ, 0xc, R3 ;  /* 0x0000000cff2a7819 */ /* 0x008fe20000011603 */
[----:B------:R1:W-:Y:S01]  /*3ce0*/  LDGSTS.E [R163+0xf00], desc[UR10][R6.64], !P4 ;  /* 0x00f0000006a37fae */ /* 0x0003e2000e1a100a */
[----:B------:R-:W-:-:S02]  /*3cf0*/  ISETP.GT.AND P1, PT, R4, 0x1f, PT ;  /* 0x0000001f0400780c */ /* 0x000fc40003f24270 */
[----:B------:R-:W-:Y:S02]  /*3d00*/  LOP3.LUT P2, RZ, R42, 0x1, RZ, 0xc0, !PT ;  /* 0x000000012aff7812 */ /* 0x000fe4000784c0ff */
[----:B------:R-:W-:Y:S02]  /*3d10*/  SEL R43, RZ, 0x4, !P1 ;  /* 0x00000004ff2b7807 */ /* 0x000fe40004800000 */
[----:B------:R-:W-:Y:S02]  /*3d20*/  LOP3.LUT P3, RZ, R44, 0x1, RZ, 0xc0, !PT ;  /* 0x000000012cff7812 */ /* 0x000fe4000786c0ff */
[----:B------:R-:W-:Y:S02]  /*3d30*/  IADD3 R42, P4, PT, R45, R122, RZ ;  /* 0x0000007a2d2a7210 */ /* 0x000fe40007f9e0ff */
[----:B------:R-:W-:Y:S01]  /*3d40*/  SHF.R.U32.HI R44, RZ, 0x4, R3 ;  /* 0x00000004ff2c7819 */ /* 0x000fe20000011603 */
[----:B-1----:R-:W-:Y:S01]  /*3d50*/  IMAD R7, R9, UR5, RZ ;  /* 0x0000000509077c24 */ /* 0x002fe2000f8e02ff */
[----:B------:R-:W-:Y:S01]  /*3d60*/  SEL R3, R43, RZ, !P5 ;  /* 0x000000ff2b037207 */ /* 0x000fe20006800000 */
[----:B------:R-:W-:Y:S01]  /*3d70*/  IMAD R9, R11, UR5, RZ ;  /* 0x000000050b097c24 */ /* 0x000fe2000f8e02ff */
[----:B------:R-:W-:Y:S01]  /*3d80*/  LEA.HI.X.SX32 R43, R180, R123, 0x2, P4 ;  /* 0x0000007bb42b7211 */ /* 0x000fe200020f16ff */
[----:B------:R-:W-:Y:S01]  /*3d90*/  IMAD R11, R13, UR5, RZ ;  /* 0x000000050d0b7c24 */ /* 0x000fe2000f8e02ff */
[----:B------:R-:W-:Y:S01]  /*3da0*/  LOP3.LUT P4, RZ, R44, 0x1, RZ, 0xc0, !PT ;  /* 0x000000012cff7812 */ /* 0x000fe2000788c0ff */
[----:B------:R-:W-:Y:S01]  /*3db0*/  IMAD R13, R15, UR5, RZ ;  /* 0x000000050f0d7c24 */ /* 0x000fe2000f8e02ff */
[----:B------:R-:W-:Y:S01]  /*3dc0*/  ISETP.NE.U32.AND P5, PT, R3, RZ, PT ;  /* 0x000000ff0300720c */ /* 0x000fe20003fa5070 */
[----:B------:R-:W-:Y:S01]  /*3dd0*/  LDGSTS.E [R163+0x1300], desc[UR10][R42.64], P2 ;  /* 0x013000002aa37fae */ /* 0x000fe200091a100a */
[----:B------:R-:W-:Y:S01]  /*3de0*/  SHF.R.U64 R6, R164, 0x1b, RZ ;  /* 0x0000001ba4067819 */ /* 0x000fe200000012ff */
[----:B------:R-:W-:Y:S01]  /*3df0*/  IMAD.SHL.U32 R3, R166, 0x4, RZ ;  /* 0x00000004a6037824 */ /* 0x000fe200078e00ff */
[C---:B------:R-:W-:Y:S01]  /*3e00*/  SHF.R.U64 R44, R164.reuse, 0x1f, RZ ;  /* 0x0000001fa42c7819 */ /* 0x040fe200000012ff */
[----:B------:R1:W-:Y:S01]  /*3e10*/  LDGSTS.E [R163+0x1700], desc[UR10][R46.64], P3 ;  /* 0x017000002ea37fae */ /* 0x0003e200099a100a */
[----:B------:R-:W-:Y:S01]  /*3e20*/  IMAD R15, R17, UR5, RZ ;  /* 0x00000005110f7c24 */ /* 0x000fe2000f8e02ff */
[----:B------:R-:W-:Y:S01]  /*3e30*/  SHF.R.U64 R152, R164, 0x13, RZ ;  /* 0x00000013a4987819 */ /* 0x000fe200000012ff */
[----:B------:R-:W-:Y:S01]  /*3e40*/  IMAD R17, R19, UR5, RZ ;  /* 0x0000000513117c24 */ /* 0x000fe2000f8e02ff */
[----:B------:R-:W-:Y:S01]  /*3e50*/  IADD3 R45, P3, PT, R3, UR14, RZ ;  /* 0x0000000e032d7c10 */ /* 0x000fe2000ff7e0ff */
[----:B------:R-:W-:Y:S01]  /*3e60*/  IMAD R19, R21, UR5, RZ ;  /* 0x0000000515137c24 */ /* 0x000fe2000f8e02ff */
[----:B------:R2:W-:Y:S01]  /*3e70*/  LDGSTS.E [R163+0x1b00], desc[UR10][R108.64], P4 ;  /* 0x01b000006ca37fae */ /* 0x0005e2000a1a100a */
[----:B------:R-:W-:Y:S01]  /*3e80*/  LOP3.LUT P4, RZ, R6, 0x1, RZ, 0xc0, !PT ;  /* 0x0000000106ff7812 */ /* 0x000fe2000788c0ff */
[----:B------:R-:W-:Y:S01]  /*3e90*/  IMAD R6, R8, UR5, RZ ;  /* 0x0000000508067c24 */ /* 0x000fe2000f8e02ff */
[----:B------:R-:W-:Y:S01]  /*3ea0*/  LEA.HI.X.SX32 R153, R166, UR15, 0x2, P3 ;  /* 0x0000000fa6997c11 */ /* 0x000fe200098f16ff */
[----:B------:R-:W-:Y:S01]  /*3eb0*/  IMAD R8, R10, UR5, RZ ;  /* 0x000000050a087c24 */ /* 0x000fe2000f8e02ff */
[----:B------:R3:W-:Y:S01]  /*3ec0*/  LDGSTS.E [R163+0x1f00], desc[UR10][R38.64], !P0 ;  /* 0x01f0000026a37fae */ /* 0x0007e2000c1a100a */
[----:B------:R-:W-:Y:S01]  /*3ed0*/  IMAD R10, R12, UR5, RZ ;  /* 0x000000050c0a7c24 */ /* 0x000fe2000f8e02ff */
[-C--:B------:R-:W-:Y:S01]  /*3ee0*/  LEA R104, P0, R6, R45.reuse, 0x2 ;  /* 0x0000002d06687211 */ /* 0x080fe200078010ff */
[----:B------:R-:W-:Y:S01]  /*3ef0*/  IMAD R12, R14, UR5, RZ ;  /* 0x000000050e0c7c24 */ /* 0x000fe2000f8e02ff */
[----:B------:R-:W0:Y:S01]  /*3f00*/  LDGDEPBAR ;  /* 0x00000000000079af */ /* 0x000e220000000000 */
[----:B------:R-:W-:Y:S01]  /*3f10*/  IMAD R14, R16, UR5, RZ ;  /* 0x00000005100e7c24 */ /* 0x000fe2000f8e02ff */
[----:B------:R-:W-:Y:S01]  /*3f20*/  LEA R102, P3, R10, R45, 0x2 ;  /* 0x0000002d0a667211 */ /* 0x000fe200078610ff */
[----:B------:R-:W-:Y:S01]  /*3f30*/  IMAD R16, R18, UR5, RZ ;  /* 0x0000000512107c24 */ /* 0x000fe2000f8e02ff */
[-C--:B------:R-:W-:Y:S01]  /*3f40*/  LEA.HI.X.SX32 R105, R6, R153.reuse, 0x2, P0 ;  /* 0x0000009906697211 */ /* 0x080fe200000f16ff */
[----:B------:R-:W-:Y:S01]  /*3f50*/  IMAD R18, R20, UR5, RZ ;  /* 0x0000000514127c24 */ /* 0x000fe2000f8e02ff */
[----:B------:R-:W-:Y:S01]  /*3f60*/  LEA.HI.X.SX32 R103, R10, R153, 0x2, P3 ;  /* 0x000000990a677211 */ /* 0x000fe200018f16ff */
[----:B------:R-:W-:Y:S01]  /*3f70*/  IMAD R20, R22, UR5, RZ ;  /* 0x0000000516147c24 */ /* 0x000fe2000f8e02ff */
[----:B------:R-:W-:Y:S01]  /*3f80*/  LOP3.LUT P2, RZ, R44, 0x1, RZ, 0xc0, !PT ;  /* 0x000000012cff7812 */ /* 0x000fe2000784c0ff */
[----:B------:R-:W-:Y:S01]  /*3f90*/  IMAD R22, R24, UR5, RZ ;  /* 0x0000000518167c24 */ /* 0x000fe2000f8e02ff */
[-C--:B------:R-:W-:Y:S01]  /*3fa0*/  LEA R100, P3, R18, R45.reuse, 0x2 ;  /* 0x0000002d12647211 */ /* 0x080fe200078610ff */
[----:B------:R-:W-:Y:S01]  /*3fb0*/  IMAD R24, R40, UR5, RZ ;  /* 0x0000000528187c24 */ /* 0x000fe2000f8e02ff */
[----:B------:R-:W-:Y:S01]  /*3fc0*/  LEA R40, P0, R14, R45, 0x2 ;  /* 0x0000002d0e287211 */ /* 0x000fe200078010ff */
[----:B------:R-:W-:Y:S01]  /*3fd0*/  IMAD R21, R23, UR5, RZ ;  /* 0x0000000517157c24 */ /* 0x000fe2000f8e02ff */
[-C--:B------:R-:W-:Y:S01]  /*3fe0*/  LEA.HI.X.SX32 R101, R18, R153.reuse, 0x2, P3 ;  /* 0x0000009912657211 */ /* 0x080fe200018f16ff */
[----:B------:R-:W-:Y:S01]  /*3ff0*/  IMAD R23, R26, UR5, RZ ;  /* 0x000000051a177c24 */ /* 0x000fe2000f8e02ff */
[----:B------:R4:W-:Y:S01]  /*4000*/  LDGSTS.E [R162+0x4000], desc[UR10][R104.64], P5 ;  /* 0x0400000068a27fae */ /* 0x0009e2000a9a100a */
[----:B------:R-:W-:Y:S01]  /*4010*/  IMAD R26, R41, UR5, RZ ;  /* 0x00000005291a7c24 */ /* 0x000fe2000f8e02ff */
[----:B------:R-:W-:Y:S01]  /*4020*/  LEA.HI.X.SX32 R41, R14, R153, 0x2, P0 ;  /* 0x000000990e297211 */ /* 0x000fe200000f16ff */
[----:B-1----:R-:W-:Y:S01]  /*4030*/  IMAD.WIDE R46, R175, 0x4, R46 ;  /* 0x00000004af2e7825 */ /* 0x002fe200078e022e */
[CC--:B------:R-:W-:Y:S01]  /*4040*/  LEA R98, P0, R22.reuse, R45.reuse, 0x2 ;  /* 0x0000002d16627211 */ /* 0x0c0fe200078010ff */
[----:B------:R1:W-:Y:S01]  /*4050*/  LDGSTS.E [R162+0x4400], desc[UR10][R102.64], P5 ;  /* 0x0440000066a27fae */ /* 0x0003e2000a9a100a */
[----:B------:R-:W-:Y:S01]  /*4060*/  LEA R96, P3, R23, R45, 0x2 ;  /* 0x0000002d17607211 */ /* 0x000fe200078610ff */
[C---:B--2---:R-:W-:Y:S01]  /*4070*/  IMAD.WIDE R108, R175.reuse, 0x4, R108 ;  /* 0x00000004af6c7825 */ /* 0x044fe200078e026c */
[----:B------:R-:W-:Y:S01]  /*4080*/  LEA.HI.X.SX32 R99, R22, R153, 0x2, P0 ;  /* 0x0000009916637211 */ /* 0x000fe200000f16ff */
[----:B------:R2:W-:Y:S01]  /*4090*/  LDGSTS.E [R162+0x4800], desc[UR10][R40.64], P5 ;  /* 0x0480000028a27fae */ /* 0x0005e2000a9a100a */
[----:B------:R-:W-:Y:S01]  /*40a0*/  LEA R94, P0, R24, R45, 0x2 ;  /* 0x0000002d185e7211 */ /* 0x000fe200078010ff */
[----:B---3--:R-:W-:Y:S01]  /*40b0*/  IMAD.WIDE R38, R175, 0x4, R38 ;  /* 0x00000004af267825 */ /* 0x008fe200078e0226 */
[----:B------:R-:W-:Y:S01]  /*40c0*/  LEA.HI.X.SX32 R97, R23, R153, 0x2, P3 ;  /* 0x0000009917617211 */ /* 0x000fe200018f16ff */
[----:B------:R3:W-:Y:S01]  /*40d0*/  LDGSTS.E [R162+0x4c00], desc[UR10][R100.64], P5 ;  /* 0x04c0000064a27fae */ /* 0x0007e2000a9a100a */
[----:B------:R-:W-:Y:S01]  /*40e0*/  LEA R92, P3, R26, R45, 0x2 ;  /* 0x0000002d1a5c7211 */ /* 0x000fe200078610ff */
[----:B----4-:R-:W-:Y:S01]  /*40f0*/  IMAD.WIDE R104, R107, 0x4, R104 ;  /* 0x000000046b687825 */ /* 0x010fe200078e0268 */
[----:B------:R-:W-:Y:S01]  /*4100*/  LEA.HI.X.SX32 R95, R24, R153, 0x2, P0 ;  /* 0x00000099185f7211 */ /* 0x000fe200000f16ff */
[----:B------:R4:W-:Y:S01]  /*4110*/  LDGSTS.E [R162+0x5000], desc[UR10][R98.64], P5 ;  /* 0x0500000062a27fae */ /* 0x0009e2000a9a100a */
[----:B------:R-:W-:Y:S01]  /*4120*/  LEA R90, P0, R7, R45, 0x2 ;  /* 0x0000002d075a7211 */ /* 0x000fe200078010ff */
[----:B-1----:R-:W-:Y:S01]  /*4130*/  IMAD.WIDE R102, R107, 0x4, R102 ;  /* 0x000000046b667825 */ /* 0x002fe200078e0266 */
[----:B------:R-:W-:Y:S01]  /*4140*/  LEA.HI.X.SX32 R93, R26, R153, 0x2, P3 ;  /* 0x000000991a5d7211 */ /* 0x000fe200018f16ff */
[----:B------:R1:W-:Y:S01]  /*4150*/  LDGSTS.E [R162+0x5400], desc[UR10][R96.64], P5 ;  /* 0x0540000060a27fae */ /* 0x0003e2000a9a100a */
[----:B------:R-:W-:Y:S01]  /*4160*/  LEA R88, P3, R11, R45, 0x2 ;  /* 0x0000002d0b587211 */ /* 0x000fe200078610ff */
[----:B--2---:R-:W-:Y:S01]  /*4170*/  IMAD.WIDE R40, R107, 0x4, R40 ;  /* 0x000000046b287825 */ /* 0x004fe200078e0228 */
        /* <DEDUP_REMOVED lines=14> */
[C---:B------:R-:W-:Y:S01]  /*4260*/  LEA R80, P3, R30.reuse, R45, 0x2 ;  /* 0x0000002d1e507211 */ /* 0x040fe200078610ff */
[----:B--2---:R-:W-:Y:S01]  /*4270*/  IMAD.WIDE R94, R107, 0x4, R94 ;  /* 0x000000046b5e7825 */ /* 0x004fe200078e025e */
[----:B------:R-:W-:Y:S01]  /*4280*/  LEA.HI.X.SX32 R83, R27, R153, 0x2, P0 ;  /* 0x000000991b537211 */ /* 0x000fe200000f16ff */
[----:B------:R2:W-:Y:S01]  /*4290*/  LDGSTS.E [R161+0x4900], desc[UR10][R86.64], P5 ;  /* 0x0490000056a17fae */ /* 0x0005e2000a9a100a */
[----:B------:R-:W-:Y:S01]  /*42a0*/  LEA R78, P0, R31, R45, 0x2 ;  /* 0x0000002d1f4e7211 */ /* 0x000fe200078010ff */
[C---:B---3--:R-:W-:Y:S01]  /*42b0*/  IMAD.WIDE R92, R107.reuse, 0x4, R92 ;  /* 0x000000046b5c7825 */ /* 0x048fe200078e025c */
[----:B------:R-:W-:Y:S01]  /*42c0*/  LEA.HI.X.SX32 R81, R30, R153, 0x2, P3 ;  /* 0x000000991e517211 */ /* 0x000fe200018f16ff */
[----:B------:R3:W-:Y:S01]  /*42d0*/  LDGSTS.E [R161+0x4d00], desc[UR10][R84.64], P5 ;  /* 0x04d0000054a17fae */ /* 0x0007e2000a9a100a */
[----:B------:R-:W-:Y:S01]  /*42e0*/  LEA R76, P3, R32, R45, 0x2 ;  /* 0x0000002d204c7211 */ /* 0x000fe200078610ff */
[----:B----4-:R-:W-:Y:S01]  /*42f0*/  IMAD.WIDE R90, R107, 0x4, R90 ;  /* 0x000000046b5a7825 */ /* 0x010fe200078e025a */
[----:B------:R-:W-:Y:S01]  /*4300*/  LEA.HI.X.SX32 R79, R31, R153, 0x2, P0 ;  /* 0x000000991f4f7211 */ /* 0x000fe200000f16ff */
[----:B------:R4:W-:Y:S01]  /*4310*/  LDGSTS.E [R161+0x5100], desc[UR10][R82.64], P5 ;  /* 0x0510000052a17fae */ /* 0x0009e2000a9a100a */
[----:B------:R-:W-:Y:S01]  /*4320*/  LEA R74, P0, R8, R45, 0x2 ;  /* 0x0000002d084a7211 */ /* 0x000fe200078010ff */
[C---:B-1----:R-:W-:Y:S01]  /*4330*/  IMAD.WIDE R88, R107.reuse, 0x4, R88 ;  /* 0x000000046b587825 */ /* 0x042fe200078e0258 */
[----:B------:R-:W-:Y:S01]  /*4340*/  LEA.HI.X.SX32 R77, R32, R153, 0x2, P3 ;  /* 0x00000099204d7211 */ /* 0x000fe200018f16ff */
[----:B------:R1:W-:Y:S01]  /*4350*/  LDGSTS.E [R161+0x5500], desc[UR10][R80.64], P5 ;  /* 0x0550000050a17fae */ /* 0x0003e2000a9a100a */
[----:B------:R-:W-:Y:S01]  /*4360*/  LEA R72, P3, R12, R45, 0x2 ;  /* 0x0000002d0c487211 */ /* 0x000fe200078610ff */
[C---:B--2---:R-:W-:Y:S01]  /*4370*/  IMAD.WIDE R86, R107.reuse, 0x4, R86 ;  /* 0x000000046b567825 */ /* 0x044fe200078e0256 */
        /* <DEDUP_REMOVED lines=22> */
[C---:B------:R-:W-:Y:S01]  /*44e0*/  LEA R60, P3, R36.reuse, R45, 0x2 ;  /* 0x0000002d243c7211 */ /* 0x040fe200078610ff */
        /* <DEDUP_REMOVED lines=28> */
[C---:B---3--:R-:W-:Y:S01]  /*46b0*/  IMAD.WIDE R60, R107.reuse, 0x4, R60 ;  /* 0x000000046b3c7825 */ /* 0x048fe200078e023c */
[----:B------:R-:W-:Y:S01]  /*46c0*/  SHF.R.U64 R43, R164, 0x17, RZ ;  /* 0x00000017a42b7819 */ /* 0x000fe200000012ff */
[----:B------:R3:W-:Y:S01]  /*46d0*/  LDGSTS.E [R159+0x4f00], desc[UR10][R52.64], P5 ;  /* 0x04f00000349f7fae */ /* 0x0007e2000a9a100a */
[----:B------:R-:W-:Y:S01]  /*46e0*/  LEA.HI.X.SX32 R49, R156, R153, 0x2, P3 ;  /* 0x000000999c317211 */ /* 0x000fe200018f16ff */
[----:B----4-:R-:W-:Y:S01]  /*46f0*/  IMAD.WIDE R58, R107, 0x4, R58 ;  /* 0x000000046b3a7825 */ /* 0x010fe200078e023a */
[C---:B------:R-:W-:Y:S01]  /*4700*/  LEA R42, P3, R158.reuse, R45, 0x2 ;  /* 0x0000002d9e2a7211 */ /* 0x040fe200078610ff */
[----:B------:R4:W-:Y:S01]  /*4710*/  LDGSTS.E [R159+0x5300], desc[UR10][R50.64], P5 ;  /* 0x05300000329f7fae */ /* 0x0009e2000a9a100a */
[-C--:B------:R-:W-:Y:S01]  /*4720*/  LEA.HI.X.SX32 R45, R157, R153.reuse, 0x2, P0 ;  /* 0x000000999d2d7211 */ /* 0x080fe200000f16ff */
[----:B-1----:R-:W-:Y:S01]  /*4730*/  IMAD.WIDE R56, R107, 0x4, R56 ;  /* 0x000000046b387825 */ /* 0x002fe200078e0238 */
[----:B------:R-:W-:Y:S01]  /*4740*/  LOP3.LUT P0, RZ, R43, 0x1, RZ, 0xc0, !PT ;  /* 0x000000012bff7812 */ /* 0x000fe2000780c0ff */
[----:B------:R1:W-:Y:S01]  /*4750*/  LDGSTS.E [R159+0x5700], desc[UR10][R48.64], P5 ;  /* 0x05700000309f7fae */ /* 0x0003e2000a9a100a */
[----:B------:R-:W-:Y:S01]  /*4760*/  LEA.HI.X.SX32 R43, R158, R153, 0x2, P3 ;  /* 0x000000999e2b7211 */ /* 0x000fe200018f16ff */
[C---:B--2---:R-:W-:Y:S01]  /*4770*/  IMAD.WIDE R54, R107.reuse, 0x4, R54 ;  /* 0x000000046b367825 */ /* 0x044fe200078e0236 */
[----:B------:R-:W-:Y:S01]  /*4780*/  LOP3.LUT P3, RZ, R152, 0x1, RZ, 0xc0, !PT ;  /* 0x0000000198ff7812 */ /* 0x000fe2000786c0ff */
[----:B------:R2:W-:Y:S01]  /*4790*/  LDGSTS.E [R159+0x5b00], desc[UR10][R44.64], P5 ;  /* 0x05b000002c9f7fae */ /* 0x0005e2000a9a100a */
[C---:B------:R-:W-:Y:S01]  /*47a0*/  SHF.R.U64 R152, R164.reuse, 0xf, RZ ;  /* 0x0000000fa4987819 */ /* 0x040fe200000012ff */
[----:B---3--:R-:W-:Y:S01]  /*47b0*/  IMAD.WIDE R52, R107, 0x4, R52 ;  /* 0x000000046b347825 */ /* 0x008fe200078e0234 */
[----:B------:R-:W-:Y:S01]  /*47c0*/  SHF.R.U64 R168, R164, 0xb, RZ ;  /* 0x0000000ba4a87819 */ /* 0x000fe200000012ff */
[----:B------:R3:W-:Y:S01]  /*47d0*/  LDGSTS.E [R159+0x5f00], desc[UR10][R42.64], P5 ;  /* 0x05f000002a9f7fae */ /* 0x0007e2000a9a100a */
[----:B------:R-:W-:Y:S01]  /*47e0*/  LOP3.LUT P5, RZ, R152, 0x1, RZ, 0xc0, !PT ;  /* 0x0000000198ff7812 */ /* 0x000fe200078ac0ff */
[----:B------:R-:W-:Y:S01]  /*47f0*/  IMAD.WIDE R152, R175, 0x4, R122 ;  /* 0x00000004af987825 */ /* 0x000fe200078e027a */
[----:B------:R-:W-:Y:S01]  /*4800*/  SHF.R.U64 R170, R164, 0x7, RZ ;  /* 0x00000007a4aa7819 */ /* 0x000fe200000012ff */
[----:B------:R-:W0:Y:S02]  /*4810*/  LDGDEPBAR ;  /* 0x00000000000079af */ /* 0x000e240000000000 */
[C---:B----4-:R-:W-:Y:S01]  /*4820*/  IMAD.WIDE R50, R107.reuse, 0x4, R50 ;  /* 0x000000046b327825 */ /* 0x050fe200078e0232 */
[----:B------:R-:W-:Y:S03]  /*4830*/  BAR.SYNC.DEFER_BLOCKING 0x0 ;  /* 0x0000000000007b1d */ /* 0x000fe60000010000 */
[----:B-1----:R-:W-:-:S04]  /*4840*/  IMAD.WIDE R48, R107, 0x4, R48 ;  /* 0x000000046b307825 */ /* 0x002fc800078e0230 */
[----:B--2---:R-:W-:-:S04]  /*4850*/  IMAD.WIDE R44, R107, 0x4, R44 ;  /* 0x000000046b2c7825 */ /* 0x004fc800078e022c */
[----:B---3--:R-:W-:Y:S01]  /*4860*/  IMAD.WIDE R42, R107, 0x4, R42 ;  /* 0x000000046b2a7825 */ /* 0x008fe200078e022a */
[----:B------:R-:W-:Y:S01]  /*4870*/  @!PT LDS RZ, [RZ] ;  /* 0x00000000fffff984 */ /* 0x000fe20000000800 */
[----:B------:R-:W-:Y:S01]  /*4880*/  @!PT LDS RZ, [RZ] ;  /* 0x00000000fffff984 */ /* 0x000fe20000000800 */
[----:B------:R-:W-:Y:S01]  /*4890*/  @!PT LDS RZ, [RZ] ;  /* 0x00000000fffff984 */ /* 0x000fe20000000800 */
[----:B------:R1:W-:Y:S01]  /*48a0*/  LDGSTS.E [R173+0x2000], desc[UR10][R152.64], P2 ;  /* 0x0200000098ad7fae */ /* 0x0003e200091a100a */
[----:B------:R-:W-:Y:S02]  /*48b0*/  LOP3.LUT P2, RZ, R168, 0x1, RZ, 0xc0, !PT ;  /* 0x00000001a8ff7812 */ /* 0x000fe4000784c0ff */
[----:B------:R-:W-:Y:S01]  /*48c0*/  SHF.R.U64 R168, R164, 0x3, RZ ;  /* 0x00000003a4a87819 */ /* 0x000fe200000012ff */
[----:B------:R-:W-:Y:S01]  /*48d0*/  LDGSTS.E [R173+0x2400], desc[UR10][R154.64], P4 ;  /* 0x024000009aad7fae */ /* 0x000fe2000a1a100a */
[----:B------:R-:W-:-:S03]  /*48e0*/  LOP3.LUT P4, RZ, R170, 0x1, RZ, 0xc0, !PT ;  /* 0x00000001aaff7812 */ /* 0x000fc6000788c0ff */
[----:B------:R2:W-:Y:S01]  /*48f0*/  LDGSTS.E [R173+0x2800], desc[UR10][R148.64], P0 ;  /* 0x0280000094ad7fae */ /* 0x0005e200081a100a */
[----:B------:R-:W-:Y:S02]  /*4900*/  LOP3.LUT P0, RZ, R168, 0x1, RZ, 0xc0, !PT ;  /* 0x00000001a8ff7812 */ /* 0x000fe4000780c0ff */
[C---:B------:R-:W-:Y:S01]  /*4910*/  SHF.R.U64 R168, R164.reuse, 0x1e, RZ ;  /* 0x0000001ea4a87819 */ /* 0x040fe200000012ff */
[----:B------:R-:W-:Y:S01]  /*4920*/  LDGSTS.E [R173+0x2c00], desc[UR10][R150.64], P3 ;  /* 0x02c0000096ad7fae */ /* 0x000fe200099a100a */
[----:B-1----:R-:W-:Y:S02]  /*4930*/  SHF.R.U64 R152, R164, 0x1a, RZ ;  /* 0x0000001aa4987819 */ /* 0x002fe400000012ff */
[----:B------:R-:W-:Y:S01]  /*4940*/  LOP3.LUT P3, RZ, R168, 0x1, RZ, 0xc0, !PT ;  /* 0x00000001a8ff7812 */ /* 0x000fe2000786c0ff */
[----:B------:R1:W-:Y:S01]  /*4950*/  LDGSTS.E [R173+0x3000], desc[UR10][R138.64], P5 ;  /* 0x030000008aad7fae */ /* 0x0003e2000a9a100a */
[----:B------:R-:W-:-:S03]  /*4960*/  LOP3.LUT P5, RZ, R152, 0x1, RZ, 0xc0, !PT ;  /* 0x0000000198ff7812 */ /* 0x000fc600078ac0ff */
[----:B------:R3:W-:Y:S01]  /*4970*/  LDGSTS.E [R173+0x3400], desc[UR10][R146.64], P2 ;  /* 0x0340000092ad7fae */ /* 0x0007e200091a100a */
[C---:B--2---:R-:W-:Y:S02]  /*4980*/  SHF.R.U64 R149, R164.reuse, 0x16, RZ ;  /* 0x00000016a4957819 */ /* 0x044fe400000012ff */
[----:B------:R-:W-:Y:S01]  /*4990*/  SHF.R.U64 R148, R164, 0x12, RZ ;  /* 0x00000012a4947819 */ /* 0x000fe200000012ff */
[----:B------:R2:W-:Y:S03]  /*49a0*/  LDGSTS.E [R173+0x3800], desc[UR10][R144.64], P4 ;  /* 0x0380000090ad7fae */ /* 0x0005e6000a1a100a */
[----:B------:R-:W-:Y:S01]  /*49b0*/  LOP3.LUT P4, RZ, R148, 0x1, RZ, 0xc0, !PT ;  /* 0x0000000194ff7812 */ /* 0x000fe2000788c0ff */
[----:B------:R-:W-:Y:S01]  /*49c0*/  LDGSTS.E [R173+0x3c00], desc[UR10][R142.64], P0 ;  /* 0x03c000008ead7fae */ /* 0x000fe200081a100a */
[----:B-1----:R-:W-:Y:S02]  /*49d0*/  IADD3 R138, P2, PT, R177, R122, RZ ;  /* 0x0000007ab18a7210 */ /* 0x002fe40007f5e0ff */
[----:B------:R-:W-:-:S02]  /*49e0*/  SHF.R.U64 R148, R164, 0xe, RZ ;  /* 0x0000000ea4947819 */ /* 0x000fc400000012ff */
[----:B------:R-:W-:Y:S02]  /*49f0*/  LEA.HI.X.SX32 R139, R106, R123, 0x2, P2 ;  /* 0x0000007b6a8b7211 */ /* 0x000fe400010f16ff */
[----:B------:R-:W-:Y:S02]  /*4a00*/  LOP3.LUT P2, RZ, R149, 0x1, RZ, 0xc0, !PT ;  /* 0x0000000195ff7812 */ /* 0x000fe4000784c0ff */
[C---:B---3--:R-:W-:Y:S01]  /*4a10*/  SHF.R.U64 R146, R164.reuse, 0xa, RZ ;  /* 0x0000000aa4927819 */ /* 0x048fe200000012ff */
[----:B------:R-:W-:Y:S01]  /*4a20*/  IMAD.WIDE R138, R175, 0x4, R138 ;  /* 0x00000004af8a7825 */ /* 0x000fe200078e028a */
[C---:B--2---:R-:W-:Y:S02]  /*4a30*/  SHF.R.U64 R145, R164.reuse, 0x6, RZ ;  /* 0x00000006a4917819 */ /* 0x044fe400000012ff */
[----:B------:R-:W-:Y:S02]  /*4a40*/  SHF.R.U64 R144, R164, 0x2, RZ ;  /* 0x00000002a4907819 */ /* 0x000fe400000012ff */
[----:B------:R-:W-:Y:S01]  /*4a50*/  LOP3.LUT P0, RZ, R148, 0x1, RZ, 0xc0, !PT ;  /* 0x0000000194ff7812 */ /* 0x000fe2000780c0ff */
[----:B------:R1:W-:Y:S01]  /*4a60*/  LDGSTS.E [R169+0x2100], desc[UR10][R138.64], P3 ;  /* 0x021000008aa97fae */ /* 0x0003e200099a100a */
[----:B------:R-:W-:-:S03]  /*4a70*/  LOP3.LUT P3, RZ, R146, 0x1, RZ, 0xc0, !PT ;  /* 0x0000000192ff7812 */ /* 0x000fc6000786c0ff */
[----:B------:R-:W-:Y:S01]  /*4a80*/  LDGSTS.E [R169+0x2500], desc[UR10][R140.64], P5 ;  /* 0x025000008ca97fae */ /* 0x000fe2000a9a100a */
[----:B------:R-:W-:-:S03]  /*4a90*/  LOP3.LUT P5, RZ, R145, 0x1, RZ, 0xc0, !PT ;  /* 0x0000000191ff7812 */ /* 0x000fc600078ac0ff */
[----:B------:R2:W-:Y:S01]  /*4aa0*/  LDGSTS.E [R169+0x2900], desc[UR10][R134.64], P2 ;  /* 0x0290000086a97fae */ /* 0x0005e200091a100a */
[----:B------:R-:W-:-:S03]  /*4ab0*/  LOP3.LUT P2, RZ, R144, 0x1, RZ, 0xc0, !PT ;  /* 0x0000000190ff7812 */ /* 0x000fc6000784c0ff */
[----:B------:R3:W-:Y:S01]  /*4ac0*/  LDGSTS.E [R169+0x2d00], desc[UR10][R136.64], P4 ;  /* 0x02d0000088a97fae */ /* 0x0007e2000a1a100a */
[----:B------:R-:W-:Y:S02]  /*4ad0*/  ISETP.GE.AND P4, PT, R252, R171, PT ;  /* 0x000000abfc00720c */ /* 0x000fe40003f86270 */
[C---:B-1----:R-:W-:Y:S01]  /*4ae0*/  SHF.R.U64 R139, R164.reuse, 0x1d, RZ ;  /* 0x0000001da48b7819 */ /* 0x042fe200000012ff */
[----:B------:R1:W-:Y:S01]  /*4af0*/  LDGSTS.E [R169+0x3100], desc[UR10][R132.64], P0 ;  /* 0x0310000084a97fae */ /* 0x0003e200081a100a */
[----:B------:R-:W-:Y:S02]  /*4b00*/  SHF.R.U64 R138, R164, 0x19, RZ ;  /* 0x00000019a48a7819 */ /* 0x000fe400000012ff */
[----:B------:R-:W-:Y:S01]  /*4b10*/  LOP3.LUT P0, RZ, R139, 0x1, RZ, 0xc0, !PT ;  /* 0x000000018bff7812 */ /* 0x000fe2000780c0ff */
[----:B------:R4:W-:Y:S01]  /*4b20*/  LDGSTS.E [R169+0x3500], desc[UR10][R126.64], P3 ;  /* 0x035000007ea97fae */ /* 0x0009e200099a100a */
[----:B--2---:R-:W-:Y:S01]  /*4b30*/  IMAD R135, R106, 0x3c, RZ ;  /* 0x0000003c6a877824 */ /* 0x004fe200078e02ff */
[----:B------:R-:W-:Y:S01]  /*4b40*/  LOP3.LUT P3, RZ, R138, 0x1, RZ, 0xc0, !PT ;  /* 0x000000018aff7812 */ /* 0x000fe2000786c0ff */
[C---:B------:R-:W-:Y:S01]  /*4b50*/  IMAD R139, R106.reuse, 0x4c, RZ ;  /* 0x0000004c6a8b7824 */ /* 0x040fe200078e02ff */
[----:B------:R-:W-:Y:S01]  /*4b60*/  LDGSTS.E [R169+0x3900], desc[UR10][R130.64], P5 ;  /* 0x0390000082a97fae */ /* 0x000fe2000a9a100a */
[----:B---3--:R-:W-:Y:S01]  /*4b70*/  IMAD R137, R106, 0x48, RZ ;  /* 0x000000486a897824 */ /* 0x008fe200078e02ff */
[----:B------:R-:W-:-:S02]  /*4b80*/  SHF.R.U64 R138, R164, 0x15, RZ ;  /* 0x00000015a48a7819 */ /* 0x000fc400000012ff */
[----:B------:R2:W-:Y:S01]  /*4b90*/  LDGSTS.E [R169+0x3d00], desc[UR10][R128.64], P2 ;  /* 0x03d0000080a97fae */ /* 0x0005e200091a100a */
[----:B-1----:R-:W-:Y:S01]  /*4ba0*/  IMAD R133, R106, 0x2c, RZ ;  /* 0x0000002c6a857824 */ /* 0x002fe200078e02ff */
[----:B------:R-:W-:Y:S02]  /*4bb0*/  ISETP.GT.AND P2, PT, R4, 0x3f, PT ;  /* 0x0000003f0400780c */ /* 0x000fe40003f44270 */
[----:B------:R-:W-:Y:S02]  /*4bc0*/  SEL R132, RZ, 0x4, P4 ;  /* 0x00000004ff847807 */ /* 0x000fe40002000000 */
[----:B----4-:R-:W-:Y:S02]  /*4bd0*/  IADD3 R126, P4, PT, R133, R110, RZ ;  /* 0x0000006e857e7210 */ /* 0x010fe40007f9e0ff */
[----:B------:R-:W-:Y:S02]  /*4be0*/  SEL R136, R132, RZ, P2 ;  /* 0x000000ff84887207 */ /* 0x000fe40001000000 */
[----:B------:R-:W-:-:S02]  /*4bf0*/  LEA.HI.X.SX32 R127, R188, R111, 0x2, P4 ;  /* 0x0000006fbc7f7211 */ /* 0x000fc400020f16ff */
[-C--:B--2---:R-:W-:Y:S02]  /*4c00*/  IADD3 R128, P2, PT, R135, R110.reuse, RZ ;  /* 0x0000006e87807210 */ /* 0x084fe40007f5e0ff */
[----:B------:R-:W-:Y:S01]  /*4c10*/  IADD3 R132, P4, PT, R137, R110, RZ ;  /* 0x0000006e89847210 */ /* 0x000fe20007f9e0ff */
[----:B------:R-:W-:Y:S01]  /*4c20*/  IMAD.WIDE R126, R175, 0x4, R126 ;  /* 0x00000004af7e7825 */ /* 0x000fe200078e027e */
[----:B------:R-:W-:Y:S02]  /*4c30*/  LEA.HI.X.SX32 R129, R187, R111, 0x2, P2 ;  /* 0x0000006fbb817211 */ /* 0x000fe400010f16ff */
[----:B------:R-:W-:Y:S02]  /*4c40*/  LEA R134, P2, R106, R122, 0x3 ;  /* 0x0000007a6a867211 */ /* 0x000fe400078418ff */
[----:B------:R-:W-:Y:S01]  /*4c50*/  IADD3 R130, P5, PT, R184, R110, RZ ;  /* 0x0000006eb8827210 */ /* 0x000fe20007fbe0ff */
[----:B------:R-:W-:Y:S01]  /*4c60*/  IMAD.WIDE R128, R175, 0x4, R128 ;  /* 0x00000004af807825 */ /* 0x000fe200078e0280 */
[----:B------:R-:W-:-:S02]  /*4c70*/  SHF.R.U64 R137, R164, 0x11, RZ ;  /* 0x00000011a4897819 */ /* 0x000fc400000012ff */
[----:B------:R-:W-:Y:S02]  /*4c80*/  LEA.HI.X.SX32 R133, R181, R111, 0x2, P4 ;  /* 0x0000006fb5857211 */ /* 0x000fe400020f16ff */
[----:B------:R-:W-:Y:S02]  /*4c90*/  LEA.HI.X.SX32 R135, R183, R123, 0x2, P2 ;  /* 0x0000007bb7877211 */ /* 0x000fe400010f16ff */
[-C--:B------:R-:W-:Y:S01]  /*4ca0*/  IADD3 R122, P4, PT, R139, R110.reuse, RZ ;  /* 0x0000006e8b7a7210 */ /* 0x080fe20007f9e0ff */
[----:B------:R-:W-:Y:S01]  /*4cb0*/  IMAD.WIDE R132, R175, 0x4, R132 ;  /* 0x00000004af847825 */ /* 0x000fe200078e0284 */
[----:B------:R-:W-:Y:S02]  /*4cc0*/  LEA.HI.X.SX32 R131, R189, R111, 0x2, P5 ;  /* 0x0000006fbd837211 */ /* 0x000fe400028f16ff */
[----:B------:R-:W-:Y:S01]  /*4cd0*/  IADD3 R110, P5, PT, R179, R110, RZ ;  /* 0x0000006eb36e7210 */ /* 0x000fe20007fbe0ff */
[----:B------:R-:W-:Y:S01]  /*4ce0*/  IMAD.WIDE R134, R175, 0x4, R134 ;  /* 0x00000004af867825 */ /* 0x000fe200078e0286 */
[----:B------:R-:W-:-:S02]  /*4cf0*/  LOP3.LUT P2, RZ, R137, 0x1, RZ, 0xc0, !PT ;  /* 0x0000000189ff7812 */ /* 0x000fc4000784c0ff */
[----:B------:R-:W-:Y:S01]  /*4d00*/  SHF.R.U64 R137, R164, 0xd, RZ ;  /* 0x0000000da4897819 */ /* 0x000fe200000012ff */
[C---:B------:R-:W-:Y:S01]  /*4d10*/  IMAD.WIDE R130, R175.reuse, 0x4, R130 ;  /* 0x00000004af827825 */ /* 0x040fe200078e0282 */
[-C--:B------:R-:W-:Y:S01]  /*4d20*/  LEA.HI.X.SX32 R123, R180, R111.reuse, 0x2, P4 ;  /* 0x0000006fb47b7211 */ /* 0x080fe200020f16ff */
[----:B------:R-:W-:Y:S01]  /*4d30*/  LDGSTS.E [R165+0x2200], desc[UR10][R134.64], P0 ;  /* 0x0220000086a57fae */ /* 0x000fe200081a100a */
[----:B------:R-:W-:Y:S02]  /*4d40*/  LOP3.LUT P4, RZ, R138, 0x1, RZ, 0xc0, !PT ;  /* 0x000000018aff7812 */ /* 0x000fe4000788c0ff */
[----:B------:R-:W-:Y:S01]  /*4d50*/  LEA.HI.X.SX32 R111, R182, R111, 0x2, P5 ;  /* 0x0000006fb66f7211 */ /* 0x000fe200028f16ff */
[----:B------:R1:W-:Y:S01]  /*4d60*/  LDGSTS.E [R165+0x2600], desc[UR10][R118.64], P3 ;  /* 0x0260000076a57fae */ /* 0x0003e200099a100a */
[----:B------:R-:W-:Y:S01]  /*4d70*/  SHF.R.U64 R138, R164, 0x9, RZ ;  /* 0x00000009a48a7819 */ /* 0x000fe200000012ff */
[----:B------:R-:W-:Y:S01]  /*4d80*/  IMAD.WIDE R122, R175, 0x4, R122 ;  /* 0x00000004af7a7825 */ /* 0x000fe200078e027a */
[----:B------:R-:W-:-:S02]  /*4d90*/  LOP3.LUT P5, RZ, R137, 0x1, RZ, 0xc0, !PT ;  /* 0x0000000189ff7812 */ /* 0x000fc400078ac0ff */
[----:B------:R-:W-:Y:S01]  /*4da0*/  LOP3.LUT P0, RZ, R138, 0x1, RZ, 0xc0, !PT ;  /* 0x000000018aff7812 */ /* 0x000fe2000780c0ff */
[----:B------:R-:W-:Y:S01]  /*4db0*/  IMAD.WIDE R110, R175, 0x4, R110 ;  /* 0x00000004af6e7825 */ /* 0x000fe200078e026e */
[C---:B------:R-:W-:Y:S02]  /*4dc0*/  SHF.R.U64 R137, R164.reuse, 0x5, RZ ;  /* 0x00000005a4897819 */ /* 0x040fe400000012ff */
[C---:B------:R-:W-:Y:S01]  /*4dd0*/  SHF.R.U64 R138, R164.reuse, 0x1, RZ ;  /* 0x00000001a48a7819 */ /* 0x040fe200000012ff */
[----:B------:R2:W-:Y:S01]  /*4de0*/  LDGSTS.E [R165+0x2a00], desc[UR10][R114.64], P4 ;  /* 0x02a0000072a57fae */ /* 0x0005e2000a1a100a */
[----:B------:R-:W-:Y:S02]  /*4df0*/  LOP3.LUT P3, RZ, R137, 0x1, RZ, 0xc0, !PT ;  /* 0x0000000189ff7812 */ /* 0x000fe4000786c0ff */
[C---:B------:R-:W-:Y:S01]  /*4e00*/  SHF.R.U64 R137, R164.reuse, 0x1c, RZ ;  /* 0x0000001ca4897819 */ /* 0x040fe200000012ff */
[----:B------:R3:W-:Y:S01]  /*4e10*/  LDGSTS.E [R165+0x2e00], desc[UR10][R116.64], P2 ;  /* 0x02e0000074a57fae */ /* 0x0007e200091a100a */
[----:B-1----:R-:W-:-:S02]  /*4e20*/  SHF.R.U64 R118, R164, 0x18, RZ ;  /* 0x00000018a4767819 */ /* 0x002fc400000012ff */
[----:B------:R-:W-:Y:S01]  /*4e30*/  LOP3.LUT P4, RZ, R138, 0x1, RZ, 0xc0, !PT ;  /* 0x000000018aff7812 */ /* 0x000fe2000788c0ff */
[----:B------:R3:W-:Y:S01]  /*4e40*/  LDGSTS.E [R165+0x3200], desc[UR10][R132.64], P5 ;  /* 0x0320000084a57fae */ /* 0x0007e2000a9a100a */
[----:B------:R-:W-:Y:S02]  /*4e50*/  LOP3.LUT P2, RZ, R137, 0x1, RZ, 0xc0, !PT ;  /* 0x0000000189ff7812 */ /* 0x000fe4000784c0ff */
[----:B------:R-:W-:Y:S01]  /*4e60*/  SHF.R.U64 R119, R164, 0x14, RZ ;  /* 0x00000014a4777819 */ /* 0x000fe200000012ff */
[----:B------:R3:W-:Y:S01]  /*4e70*/  LDGSTS.E [R165+0x3600], desc[UR10][R112.64], P0 ;  /* 0x0360000070a57fae */ /* 0x0007e200081a100a */
[----:B------:R-:W-:Y:S02]  /*4e80*/  LOP3.LUT P5, RZ, R118, 0x1, RZ, 0xc0, !PT ;  /* 0x0000000176ff7812 */ /* 0x000fe400078ac0ff */
[----:B------:R-:W-:Y:S01]  /*4e90*/  LOP3.LUT P0, RZ, R119, 0x1, RZ, 0xc0, !PT ;  /* 0x0000000177ff7812 */ /* 0x000fe2000780c0ff */
[----:B------:R3:W-:Y:S01]  /*4ea0*/  LDGSTS.E [R165+0x3a00], desc[UR10][R124.64], P3 ;  /* 0x03a000007ca57fae */ /* 0x0007e200099a100a */
[----:B------:R-:W-:-:S02]  /*4eb0*/  SHF.R.U64 R118, R164, 0x10, RZ ;  /* 0x00000010a4767819 */ /* 0x000fc400000012ff */
[C---:B--2---:R-:W-:Y:S01]  /*4ec0*/  SHF.R.U64 R115, R164.reuse, 0xc, RZ ;  /* 0x0000000ca4737819 */ /* 0x044fe200000012ff */
[----:B------:R3:W-:Y:S01]  /*4ed0*/  LDGSTS.E [R165+0x3e00], desc[UR10][R120.64], P4 ;  /* 0x03e0000078a57fae */ /* 0x0007e2000a1a100a */
[C---:B------:R-:W-:Y:S02]  /*4ee0*/  SHF.R.U64 R114, R164.reuse, 0x8, RZ ;  /* 0x00000008a4727819 */ /* 0x040fe400000012ff */
[----:B------:R-:W-:Y:S01]  /*4ef0*/  SHF.R.U64 R164, R164, 0x4, RZ ;  /* 0x00000004a4a47819 */ /* 0x000fe200000012ff */
[----:B------:R3:W-:Y:S01]  /*4f00*/  LDGSTS.E [R163+0x2300], desc[UR10][R130.64], P2 ;  /* 0x0230000082a37fae */ /* 0x0007e200091a100a */
[----:B------:R-:W-:Y:S02]  /*4f10*/  LOP3.LUT P3, RZ, R118, 0x1, RZ, 0xc0, !PT ;  /* 0x0000000176ff7812 */ /* 0x000fe4000786c0ff */
[----:B------:R-:W-:Y:S01]  /*4f20*/  LOP3.LUT P4, RZ, R115, 0x1, RZ, 0xc0, !PT ;  /* 0x0000000173ff7812 */ /* 0x000fe2000788c0ff */
[----:B------:R3:W-:Y:S01]  /*4f30*/  LDGSTS.E [R163+0x2700], desc[UR10][R110.64], P5 ;  /* 0x027000006ea37fae */ /* 0x0007e2000a9a100a */
[----:B------:R-:W-:-:S02]  /*4f40*/  LOP3.LUT P2, RZ, R114, 0x1, RZ, 0xc0, !PT ;  /* 0x0000000172ff7812 */ /* 0x000fc4000784c0ff */
[----:B------:R-:W-:Y:S01]  /*4f50*/  LOP3.LUT P5, RZ, R164, 0x1, RZ, 0xc0, !PT ;  /* 0x00000001a4ff7812 */ /* 0x000fe200078ac0ff */
[----:B------:R3:W-:Y:S01]  /*4f60*/  LDGSTS.E [R163+0x2b00], desc[UR10][R126.64], P0 ;  /* 0x02b000007ea37fae */ /* 0x0007e200081a100a */
[----:B------:R-:W-:-:S05]  /*4f70*/  ISETP.NE.U32.AND P0, PT, R136, RZ, PT ;  /* 0x000000ff8800720c */ /* 0x000fca0003f05070 */
[----:B------:R3:W-:Y:S04]  /*4f80*/  LDGSTS.E [R163+0x2f00], desc[UR10][R128.64], P3 ;  /* 0x02f0000080a37fae */ /* 0x0007e800099a100a */
[----:B------:R3:W-:Y:S04]  /*4f90*/  LDGSTS.E [R163+0x3300], desc[UR10][R122.64], P4 ;  /* 0x033000007aa37fae */ /* 0x0007e8000a1a100a */
[----:B------:R3:W-:Y:S04]  /*4fa0*/  LDGSTS.E [R163+0x3700], desc[UR10][R46.64], P2 ;  /* 0x037000002ea37fae */ /* 0x0007e800091a100a */
[----:B------:R3:W-:Y:S04]  /*4fb0*/  LDGSTS.E [R163+0x3b00], desc[UR10][R108.64], P5 ;  /* 0x03b000006ca37fae */ /* 0x0007e8000a9a100a */
[----:B------:R3:W-:Y:S04]  /*4fc0*/  LDGSTS.E [R163+0x3f00], desc[UR10][R38.64], !P6 ;  /* 0x03f0000026a37fae */ /* 0x0007e8000f1a100a */
[----:B------:R-:W0:Y:S04]  /*4fd0*/  LDGDEPBAR ;  /* 0x00000000000079af */ /* 0x000e280000000000 */
[----:B------:R3:W-:Y:S04]  /*4fe0*/  LDGSTS.E [R162+0x6000], desc[UR10][R104.64], P0 ;  /* 0x0600000068a27fae */ /* 0x0007e800081a100a */
        /* <DEDUP_REMOVED lines=31> */
[----:B------:R-:W0:Y:S01]  /*51e0*/  LDGDEPBAR ;  /* 0x00000000000079af */ /* 0x000e220000000000 */
[----:B------:R-:W-:Y:S05]  /*51f0*/  @P1 BRA `(.L_x_0) ;  /* 0x0000000000881947 */ /* 0x000fea0003800000 */
[----:B------:R-:W-:Y:S01]  /*5200*/  IMAD.SHL.U32 R244, R244, 0x20, RZ ;  /* 0x00000020f4f47824 */ /* 0x000fe200078e00ff */
[----:B---3--:R-:W-:Y:S02]  /*5210*/  CS2R R80, SRZ ;  /* 0x0000000000507805 */ /* 0x008fe4000001ff00 */
[----:B------:R-:W-:Y:S02]  /*5220*/  CS2R R82, SRZ ;  /* 0x0000000000527805 */ /* 0x000fe4000001ff00 */
[----:B------:R-:W-:Y:S02]  /*5230*/  CS2R R88, SRZ ;  /* 0x0000000000587805 */ /* 0x000fe4000001ff00 */
[----:B------:R-:W-:Y:S02]  /*5240*/  CS2R R90, SRZ ;  /* 0x00000000005a7805 */ /* 0x000fe4000001ff00 */
[----:B------:R-:W-:Y:S02]  /*5250*/  CS2R R100, SRZ ;  /* 0x0000000000647805 */ /* 0x000fe4000001ff00 */
[----:B------:R-:W-:-:S02]  /*5260*/  CS2R R102, SRZ ;  /* 0x0000000000667805 */ /* 0x000fc4000001ff00 */
[----:B------:R-:W-:Y:S02]  /*5270*/  CS2R R96, SRZ ;  /* 0x0000000000607805 */ /* 0x000fe4000001ff00 */
        /* <DEDUP_REMOVED lines=24> */
[----:B------:R-:W-:Y:S01]  /*5400*/  CS2R R114, SRZ ;  /* 0x0000000000727805 */ /* 0x000fe2000001ff00 */
[----:B------:R-:W-:Y:S06]  /*5410*/  BRA `(.L_x_1) ;  /* 0x0000003400347947 */ /* 0x000fec0003800000 */
.L_x_0:
[----:B---3--:R-:W-:Y:S01]  /*5420*/  SHF.R.S32.HI R38, RZ, 0x1f, R5 ;  /* 0x0000001fff267819 */ /* 0x008fe20000011405 */
[----:B------:R-:W-:Y:S01]  /*5430*/  IMAD.SHL.U32 R55, R107, 0x8, RZ ;  /* 0x000000086b377824 */ /* 0x000fe200078e00ff */
[----:B------:R-:W-:Y:S01]  /*5440*/  SHF.R.S32.HI R41, RZ, 0x1f, R166 ;  /* 0x0000001fff297819 */ /* 0x000fe200000114a6 */
[----:B------:R-:W-:Y:S01]  /*5450*/  IMAD.SHL.U32 R244, R244, 0x20, RZ ;  /* 0x00000020f4f47824 */ /* 0x000fe200078e00ff */
[----:B------:R-:W-:Y:S02]  /*5460*/  SHF.L.U64.HI R39, R5, 0x2, R38 ;  /* 0x0000000205277819 */ /* 0x000fe40000010226 */
[----:B------:R-:W-:Y:S02]  /*5470*/  CS2R R80, SRZ ;  /* 0x0000000000507805 */ /* 0x000fe4000001ff00 */
[----:B------:R-:W-:Y:S02]  /*5480*/  SHF.R.S32.HI R38, RZ, 0x1f, R107 ;  /* 0x0000001fff267819 */ /* 0x000fe4000001146b */
[----:B------:R-:W-:-:S02]  /*5490*/  CS2R R82, SRZ ;  /* 0x0000000000527805 */ /* 0x000fc4000001ff00 */
[----:B------:R-:W-:Y:S02]  /*54a0*/  SHF.L.U64.HI R5, R166, 0x2, R41 ;  /* 0x00000002a6057819 */ /* 0x000fe40000010229 */
[----:B------:R-:W-:Y:S02]  /*54b0*/  CS2R R88, SRZ ;  /* 0x0000000000587805 */ /* 0x000fe4000001ff00 */
[----:B------:R-:W-:Y:S02]  /*54c0*/  SHF.R.S32.HI R47, RZ, 0x1f, R158 ;  /* 0x0000001fff2f7819 */ /* 0x000fe4000001149e */
[----:B------:R-:W-:Y:S02]  /*54d0*/  CS2R R90, SRZ ;  /* 0x00000000005a7805 */ /* 0x000fe4000001ff00 */
[----:B------:R-:W-:Y:S02]  /*54e0*/  SHF.R.S32.HI R43, RZ, 0x1f, R32 ;  /* 0x0000001fff2b7819 */ /* 0x000fe40000011420 */
[----:B------:R-:W-:-:S02]  /*54f0*/  CS2R R100, SRZ ;  /* 0x0000000000647805 */ /* 0x000fc4000001ff00 */
[----:B------:R-:W-:Y:S02]  /*5500*/  SHF.R.S32.HI R41, RZ, 0x1f, R4 ;  /* 0x0000001fff297819 */ /* 0x000fe40000011404 */
[----:B------:R-:W-:Y:S02]  /*5510*/  CS2R R102, SRZ ;  /* 0x0000000000667805 */ /* 0x000fe4000001ff00 */
[----:B------:R-:W-:Y:S02]  /*5520*/  SHF.L.U64.HI R173, R107, 0x3, R38 ;  /* 0x000000036bad7819 */ /* 0x000fe40000010226 */
[----:B------:R-:W-:Y:S02]  /*5530*/  CS2R R96, SRZ ;  /* 0x0000000000607805 */ /* 0x000fe4000001ff00 */
[----:B------:R-:W-:Y:S02]  /*5540*/  LEA R53, P0, R158, R55, 0x2 ;  /* 0x000000379e357211 */ /* 0x000fe400078010ff */
[----:B------:R-:W-:-:S02]  /*5550*/  CS2R R98, SRZ ;  /* 0x0000000000627805 */ /* 0x000fc4000001ff00 */
[----:B------:R-:W-:Y:S02]  /*5560*/  LEA R49, P2, R32, R55, 0x2 ;  /* 0x0000003720317211 */ /* 0x000fe400078410ff */
[----:B------:R-:W-:Y:S02]  /*5570*/  CS2R R92, SRZ ;  /* 0x00000000005c7805 */ /* 0x000fe4000001ff00 */
[----:B------:R-:W-:Y:S02]  /*5580*/  LEA.HI R178, R41, R4, RZ, 0x5 ;  /* 0x0000000429b27211 */ /* 0x000fe400078f28ff */
[----:B------:R-:W-:Y:S02]  /*5590*/  CS2R R94, SRZ ;  /* 0x00000000005e7805 */ /* 0x000fe4000001ff00 */
[----:B------:R-:W-:Y:S02]  /*55a0*/  LEA.HI.X R54, R158, R173, R47, 0x2, P0 ;  /* 0x000000ad9e367211 */ /* 0x000fe400000f142f */
[----:B------:R-:W-:-:S02]  /*55b0*/  CS2R R84, SRZ ;  /* 0x0000000000547805 */ /* 0x000fc4000001ff00 */
[----:B------:R-:W-:Y:S02]  /*55c0*/  LEA.HI.X R50, R32, R173, R43, 0x2, P2 ;  /* 0x000000ad20327211 */ /* 0x000fe400010f142b */
[----:B------:R-:W-:Y:S02]  /*55d0*/  CS2R R86, SRZ ;  /* 0x0000000000567805 */ /* 0x000fe4000001ff00 */
[----:B------:R-:W-:Y:S02]  /*55e0*/  SHF.R.S32.HI R41, RZ, 0x1f, R26 ;  /* 0x0000001fff297819 */ /* 0x000fe4000001141a */
[----:B------:R-:W-:Y:S02]  /*55f0*/  CS2R R76, SRZ ;  /* 0x00000000004c7805 */ /* 0x000fe4000001ff00 */
[----:B------:R-:W-:Y:S02]  /*5600*/  SHF.R.S32.HI R32, RZ, 0x1f, R35 ;  /* 0x0000001fff207819 */ /* 0x000fe40000011423 */
[----:B------:R-:W-:-:S02]  /*5610*/  CS2R R78, SRZ ;  /* 0x00000000004e7805 */ /* 0x000fc4000001ff00 */
[CC--:B------:R-:W-:Y:S02]  /*5620*/  LEA R47, P0, R26.reuse, R55.reuse, 0x2 ;  /* 0x000000371a2f7211 */ /* 0x0c0fe400078010ff */
[----:B------:R-:W-:Y:S02]  /*5630*/  CS2R R72, SRZ ;  /* 0x0000000000487805 */ /* 0x000fe4000001ff00 */
[----:B------:R-:W-:Y:S02]  /*5640*/  LEA R42, P2, R35, R55, 0x2 ;  /* 0x00000037232a7211 */ /* 0x000fe400078410ff */
        /* <DEDUP_REMOVED lines=9> */
[-C--:B------:R-:W-:Y:S02]  /*56e0*/  LEA R32, P0, R24, R55.reuse, 0x2 ;  /* 0x0000003718207211 */ /* 0x080fe400078010ff */
[----:B------:R-:W-:Y:S02]  /*56f0*/  CS2R R60, SRZ ;  /* 0x00000000003c7805 */ /* 0x000fe4000001ff00 */
[----:B------:R-:W-:Y:S02]  /*5700*/  LEA R122, P2, R34, R55, 0x2 ;  /* 0x00000037227a7211 */ /* 0x000fe400078410ff */
[----:B------:R-:W-:Y:S02]  /*5710*/  CS2R R62, SRZ ;  /* 0x00000000003e7805 */ /* 0x000fe4000001ff00 */
[----:B------:R-:W-:Y:S02]  /*5720*/  SHF.R.S32.HI R45, RZ, 0x1f, R36 ;  /* 0x0000001fff2d7819 */ /* 0x000fe40000011424 */
[----:B------:R-:W-:-:S02]  /*5730*/  CS2R R56, SRZ ;  /* 0x0000000000387805 */ /* 0x000fc4000001ff00 */
[----:B------:R-:W-:Y:S02]  /*5740*/  LEA R51, P1, R36, R55, 0x2 ;  /* 0x0000003724337211 */ /* 0x000fe400078210ff */
[----:B------:R-:W-:Y:S02]  /*5750*/  CS2R R58, SRZ ;  /* 0x00000000003a7805 */ /* 0x000fe4000001ff00 */
[-C--:B------:R-:W-:Y:S02]  /*5760*/  LEA.HI.X R43, R24, R173.reuse, R43, 0x2, P0 ;  /* 0x000000ad182b7211 */ /* 0x080fe400000f142b */
[----:B------:R-:W-:Y:S02]  /*5770*/  CS2R R104, SRZ ;  /* 0x0000000000687805 */ /* 0x000fe4000001ff00 */
[----:B------:R-:W-:Y:S02]  /*5780*/  LEA.HI.X R35, R34, R173, R35, 0x2, P2 ;  /* 0x000000ad22237211 */ /* 0x000fe400010f1423 */
[----:B------:R-:W-:-:S02]  /*5790*/  CS2R R112, SRZ ;  /* 0x0000000000707805 */ /* 0x000fc4000001ff00 */
[----:B------:R-:W-:Y:S02]  /*57a0*/  LEA.HI.X R52, R36, R173, R45, 0x2, P1 ;  /* 0x000000ad24347211 */ /* 0x000fe400008f142d */
[----:B------:R-:W-:Y:S02]  /*57b0*/  CS2R R114, SRZ ;  /* 0x0000000000727805 */ /* 0x000fe4000001ff00 */
[----:B------:R-:W-:Y:S01]  /*57c0*/  SHF.R.S32.HI R24, RZ, 0x1f, R33 ;  /* 0x0000001fff187819 */ /* 0x000fe20000011421 */
[----:B------:R-:W-:Y:S01]  /*57d0*/  UMOV UR5, 0x1 ;  /* 0x0000000100057882 */ /* 0x000fe20000000000 */
[-C--:B------:R-:W-:Y:S01]  /*57e0*/  LEA R138, P2, R33, R55.reuse, 0x2 ;  /* 0x00000037218a7211 */ /* 0x080fe200078410ff */
[----:B------:R-:W-:Y:S01]  /*57f0*/  UMOV UR6, 0xffffffff ;  /* 0xffffffff00067882 */ /* 0x000fe20000000000 */
[----:B------:R-:W-:Y:S02]  /*5800*/  SHF.R.S32.HI R36, RZ, 0x1f, R157 ;  /* 0x0000001fff247819 */ /* 0x000fe4000001149d */
[----:B------:R-:W-:-:S02]  /*5810*/  LEA R45, P1, R157, R55, 0x2 ;  /* 0x000000379d2d7211 */ /* 0x000fc400078210ff */
[----:B------:R-:W-:Y:S02]  /*5820*/  SHF.R.S32.HI R4, RZ, 0x1f, R31 ;  /* 0x0000001fff047819 */ /* 0x000fe4000001141f */
[----:B------:R-:W-:Y:S02]  /*5830*/  LEA R40, P3, R31, R55, 0x2 ;  /* 0x000000371f287211 */ /* 0x000fe400078610ff */
[-C--:B------:R-:W-:Y:S02]  /*5840*/  LEA.HI.X R137, R33, R173.reuse, R24, 0x2, P2 ;  /* 0x000000ad21897211 */ /* 0x080fe400010f1418 */
[-C--:B------:R-:W-:Y:S01]  /*5850*/  LEA.HI.X R46, R157, R173.reuse, R36, 0x2, P1 ;  /* 0x000000ad9d2e7211 */ /* 0x080fe200008f1424 */
[----:B------:R-:W1:Y:S01]  /*5860*/  S2R R33, SR_TID.X ;  /* 0x0000000000217919 */ /* 0x000e620000002100 */
[----:B------:R-:W-:Y:S02]  /*5870*/  LEA.HI.X R36, R31, R173, R4, 0x2, P3 ;  /* 0x000000ad1f247211 */ /* 0x000fe400018f1404 */
[----:B------:R-:W-:-:S02]  /*5880*/  SHF.R.S32.HI R41, RZ, 0x1f, R156 ;  /* 0x0000001fff297819 */ /* 0x000fc4000001149c */
[----:B------:R-:W-:Y:S02]  /*5890*/  SHF.R.S32.HI R31, RZ, 0x1f, R30 ;  /* 0x0000001fff1f7819 */ /* 0x000fe4000001141e */
[-C--:B------:R-:W-:Y:S02]  /*58a0*/  LEA R120, P1, R156, R55.reuse, 0x2 ;  /* 0x000000379c787211 */ /* 0x080fe400078210ff */
[----:B------:R-:W-:Y:S02]  /*58b0*/  LEA R132, P3, R30, R55, 0x2 ;  /* 0x000000371e847211 */ /* 0x000fe400078610ff */
[-C--:B------:R-:W-:Y:S02]  /*58c0*/  LEA.HI.X R41, R156, R173.reuse, R41, 0x2, P1 ;  /* 0x000000ad9c297211 */ /* 0x080fe400008f1429 */
[----:B------:R-:W-:Y:S02]  /*58d0*/  LEA.HI.X R123, R30, R173, R31, 0x2, P3 ;  /* 0x000000ad1e7b7211 */ /* 0x000fe400018f141f */
[----:B------:R-:W-:-:S02]  /*58e0*/  SHF.R.S32.HI R30, RZ, 0x1f, R23 ;  /* 0x0000001fff1e7819 */ /* 0x000fc40000011417 */
[----:B------:R-:W-:Y:S02]  /*58f0*/  SHF.R.S32.HI R26, RZ, 0x1f, R37 ;  /* 0x0000001fff1a7819 */ /* 0x000fe40000011425 */
[----:B------:R-:W-:Y:S02]  /*5900*/  SHF.R.S32.HI R4, RZ, 0x1f, R27 ;  /* 0x0000001fff047819 */ /* 0x000fe4000001141b */
[-C--:B------:R-:W-:Y:S02]  /*5910*/  LEA R134, P0, R23, R55.reuse, 0x2 ;  /* 0x0000003717867211 */ /* 0x080fe400078010ff */
[-C--:B------:R-:W-:Y:S02]  /*5920*/  LEA R136, P1, R37, R55.reuse, 0x2 ;  /* 0x0000003725887211 */ /* 0x080fe400078210ff */
[----:B------:R-:W-:Y:S02]  /*5930*/  LEA R140, P3, R27, R55, 0x2 ;  /* 0x000000371b8c7211 */ /* 0x000fe400078610ff */
[----:B------:R-:W-:-:S02]  /*5940*/  LEA.HI.X R133, R23, R173, R30, 0x2, P0 ;  /* 0x000000ad17857211 */ /* 0x000fc400000f141e */
[-C--:B------:R-:W-:Y:S02]  /*5950*/  LEA.HI.X R26, R37, R173.reuse, R26, 0x2, P1 ;  /* 0x000000ad251a7211 */ /* 0x080fe400008f141a */
[----:B------:R-:W-:Y:S02]  /*5960*/  LEA.HI.X R139, R27, R173, R4, 0x2, P3 ;  /* 0x000000ad1b8b7211 */ /* 0x000fe400018f1404 */
[----:B------:R-:W-:Y:S02]  /*5970*/  SHF.R.S32.HI R27, RZ, 0x1f, R22 ;  /* 0x0000001fff1b7819 */ /* 0x000fe40000011416 */
[----:B------:R-:W-:Y:S02]  /*5980*/  SHF.R.S32.HI R24, RZ, 0x1f, R21 ;  /* 0x0000001fff187819 */ /* 0x000fe40000011415 */
[----:B------:R-:W-:Y:S02]  /*5990*/  SHF.R.S32.HI R23, RZ, 0x1f, R20 ;  /* 0x0000001fff177819 */ /* 0x000fe40000011414 */
[----:B------:R-:W-:-:S02]  /*59a0*/  SHF.R.S32.HI R4, RZ, 0x1f, R19 ;  /* 0x0000001fff047819 */ /* 0x000fc40000011413 */
[-C--:B------:R-:W-:Y:S02]  /*59b0*/  LEA R142, P0, R22, R55.reuse, 0x2 ;  /* 0x00000037168e7211 */ /* 0x080fe400078010ff */
[-C--:B------:R-:W-:Y:S02]  /*59c0*/  LEA R144, P1, R21, R55.reuse, 0x2 ;  /* 0x0000003715907211 */ /* 0x080fe400078210ff */
[-C--:B------:R-:W-:Y:S02]  /*59d0*/  LEA R146, P2, R20, R55.reuse, 0x2 ;  /* 0x0000003714927211 */ /* 0x080fe400078410ff */
[----:B------:R-:W-:Y:S02]  /*59e0*/  LEA R148, P3, R19, R55, 0x2 ;  /* 0x0000003713947211 */ /* 0x000fe400078610ff */
[-C--:B------:R-:W-:Y:S02]  /*59f0*/  LEA.HI.X R141, R22, R173.reuse, R27, 0x2, P0 ;  /* 0x000000ad168d7211 */ /* 0x080fe400000f141b */
        /* <DEDUP_REMOVED lines=39> */
[C---:B-1----:R-:W-:Y:S02]  /*5c70*/  LOP3.LUT R8, R33.reuse, 0x7, RZ, 0xc0, !PT ;  /* 0x0000000721087812 */ /* 0x042fe400078ec0ff */
[----:B------:R-:W-:Y:S02]  /*5c80*/  SHF.R.S32.HI R9, RZ, 0x1f, R6 ;  /* 0x0000001fff097819 */ /* 0x000fe40000011406 */
[----:B------:R-:W-:Y:S01]  /*5c90*/  LEA R174, P0, R6, R55, 0x2 ;  /* 0x0000003706ae7211 */ /* 0x000fe200078010ff */
[----:B------:R-:W-:Y:S01]  /*5ca0*/  IMAD R8, R8, 0x90, RZ ;  /* 0x0000009008087824 */ /* 0x000fe200078e02ff */
[----:B------:R-:W-:-:S02]  /*5cb0*/  LOP3.LUT R4, R33, 0x3, RZ, 0xc0, !PT ;  /* 0x0000000321047812 */ /* 0x000fc400078ec0ff */
[C---:B------:R-:W-:Y:S01]  /*5cc0*/  LOP3.LUT R7, R33.reuse, 0x1c, RZ, 0xc0, !PT ;  /* 0x0000001c21077812 */ /* 0x040fe200078ec0ff */
[----:B------:R-:W-:Y:S01]  /*5cd0*/  IMAD.SHL.U32 R33, R33, 0x2, RZ ;  /* 0x0000000221217824 */ /* 0x000fe200078e00ff */
[----:B------:R-:W-:Y:S02]  /*5ce0*/  LEA R2, P1, R175, R2, 0x3 ;  /* 0x00000002af027211 */ /* 0x000fe400078218ff */
[----:B------:R-:W-:Y:S01]  /*5cf0*/  LEA.HI.X R173, R6, R173, R9, 0x2, P0 ;  /* 0x000000ad06ad7211 */ /* 0x000fe200000f1409 */
[----:B------:R-:W-:Y:S01]  /*5d00*/  IMAD R6, R4, 0x120, R7 ;  /* 0x0000012004067824 */ /* 0x000fe200078e0207 */
[----:B------:R-:W-:Y:S01]  /*5d10*/  IADD3 R20, P0, PT, R2, UR12, RZ ;  /* 0x0000000c02147c10 */ /* 0x000fe2000ff1e0ff */
[----:B------:R-:W-:Y:S01]  /*5d20*/  IMAD.MOV.U32 R4, RZ, RZ, RZ ;  /* 0x000000ffff047224 */ /* 0x000fe200078e00ff */
[----:B------:R-:W-:Y:S02]  /*5d30*/  IADD3 R2, P4, PT, R53, UR14, RZ ;  /* 0x0000000e35027c10 */ /* 0x000fe4000ff9e0ff */
[----:B------:R-:W-:-:S02]  /*5d40*/  IADD3 R7, P3, PT, R51, UR14, RZ ;  /* 0x0000000e33077c10 */ /* 0x000fc4000ff7e0ff */
[----:B------:R-:W-:Y:S02]  /*5d50*/  LOP3.LUT R33, R8, 0x30, R33, 0x78, !PT ;  /* 0x0000003008217812 */ /* 0x000fe400078e7821 */
[----:B------:R-:W-:Y:S02]  /*5d60*/  IADD3.X R13, PT, PT, R54, UR15, RZ, P4, !PT ;  /* 0x0000000f360d7c10 */ /* 0x000fe4000a7fe4ff */
[----:B------:R-:W-:Y:S02]  /*5d70*/  CS2R R54, SRZ ;  /* 0x0000000000367805 */ /* 0x000fe4000001ff00 */
[----:B------:R-:W-:Y:S02]  /*5d80*/  IADD3.X R14, PT, PT, R52, UR15, RZ, P3, !PT ;  /* 0x0000000f340e7c10 */ /* 0x000fe40009ffe4ff */
[----:B------:R-:W-:Y:S02]  /*5d90*/  CS2R R52, SRZ ;  /* 0x0000000000347805 */ /* 0x000fe4000001ff00 */
[----:B------:R-:W-:-:S02]  /*5da0*/  IADD3 R8, P2, PT, R49, UR14, RZ ;  /* 0x0000000e31087c10 */ /* 0x000fc4000ff5e0ff */
[----:B------:R-:W-:Y:S02]  /*5db0*/  IADD3 R9, P6, PT, R47, UR14, RZ ;  /* 0x0000000e2f097c10 */ /* 0x000fe4000ffde0ff */
[----:B------:R-:W-:Y:S02]  /*5dc0*/  IADD3 R10, P5, PT, R45, UR14, RZ ;  /* 0x0000000e2d0a7c10 */ /* 0x000fe4000ffbe0ff */
[----:B------:R-:W-:Y:S02]  /*5dd0*/  IADD3 R11, P4, PT, R42, UR14, RZ ;  /* 0x0000000e2a0b7c10 */ /* 0x000fe4000ff9e0ff */
[----:B------:R-:W-:Y:S02]  /*5de0*/  IADD3 R12, P3, PT, R40, UR14, RZ ;  /* 0x0000000e280c7c10 */ /* 0x000fe4000ff7e0ff */
[----:B------:R-:W-:Y:S02]  /*5df0*/  IADD3.X R15, PT, PT, R50, UR15, RZ, P2, !PT ;  /* 0x0000000f320f7c10 */ /* 0x000fe400097fe4ff */
[----:B------:R-:W-:-:S02]  /*5e00*/  IADD3.X R16, PT, PT, R48, UR15, RZ, P6, !PT ;  /* 0x0000000f30107c10 */ /* 0x000fc4000b7fe4ff */
[----:B------:R-:W-:Y:S02]  /*5e10*/  IADD3.X R17, PT, PT, R46, UR15, RZ, P5, !PT ;  /* 0x0000000f2e117c10 */ /* 0x000fe4000affe4ff */
[----:B------:R-:W-:Y:S02]  /*5e20*/  CS2R R46, SRZ ;  /* 0x00000000002e7805 */ /* 0x000fe4000001ff00 */
[----:B------:R-:W-:Y:S02]  /*5e30*/  IADD3.X R18, PT, PT, R44, UR15, RZ, P4, !PT ;  /* 0x0000000f2c127c10 */ /* 0x000fe4000a7fe4ff */
[----:B------:R-:W-:Y:S02]  /*5e40*/  CS2R R44, SRZ ;  /* 0x00000000002c7805 */ /* 0x000fe4000001ff00 */
[----:B------:R-:W-:Y:S02]  /*5e50*/  IADD3.X R19, PT, PT, R36, UR15, RZ, P3, !PT ;  /* 0x0000000f24137c10 */ /* 0x000fe40009ffe4ff */
        /* <DEDUP_REMOVED lines=8> */
[----:B------:R-:W-:Y:S02]  /*5ee0*/  IADD3.X R123, PT, PT, R123, UR15, RZ, P4, !PT ;  /* 0x0000000f7b7b7c10 */ /* 0x000fe4000a7fe4ff */
[----:B------:R-:W-:Y:S02]  /*5ef0*/  IADD3.X R133, PT, PT, R133, UR15, RZ, P3, !PT ;  /* 0x0000000f85857c10 */ /* 0x000fe40009ffe4ff */
[----:B------:R-:W-:Y:S02]  /*5f00*/  IADD3 R136, P2, PT, R136, UR14, RZ ;  /* 0x0000000e88887c10 */ /* 0x000fe4000ff5e0ff */
[----:B------:R-:W-:Y:S02]  /*5f10*/  IADD3 R138, P6, PT, R138, UR14, RZ ;  /* 0x0000000e8a8a7c10 */ /* 0x000fe4000ffde0ff */
[----:B------:R-:W-:-:S02]  /*5f20*/  IADD3 R140, P5, PT, R140, UR14, RZ ;  /* 0x0000000e8c8c7c10 */ /* 0x000fc4000ffbe0ff */
[----:B------:R-:W-:Y:S02]  /*5f30*/  IADD3 R142, P4, PT, R142, UR14, RZ ;  /* 0x0000000e8e8e7c10 */ /* 0x000fe4000ff9e0ff */
[----:B------:R-:W-:Y:S02]  /*5f40*/  IADD3 R144, P3, PT, R144, UR14, RZ ;  /* 0x0000000e90907c10 */ /* 0x000fe4000ff7e0ff */
[----:B------:R-:W-:Y:S02]  /*5f50*/  IADD3.X R135, PT, PT, R26, UR15, RZ, P2, !PT ;  /* 0x0000000f1a877c10 */ /* 0x000fe400097fe4ff */
[----:B------:R-:W-:Y:S02]  /*5f60*/  IADD3.X R137, PT, PT, R137, UR15, RZ, P6, !PT ;  /* 0x0000000f89897c10 */ /* 0x000fe4000b7fe4ff */
[----:B------:R-:W-:Y:S02]  /*5f70*/  IADD3.X R139, PT, PT, R139, UR15, RZ, P5, !PT ;  /* 0x0000000f8b8b7c10 */ /* 0x000fe4000affe4ff */
[----:B------:R-:W-:-:S02]  /*5f80*/  IADD3.X R141, PT, PT, R141, UR15, RZ, P4, !PT ;  /* 0x0000000f8d8d7c10 */ /* 0x000fc4000a7fe4ff */
[----:B------:R-:W-:Y:S01]  /*5f90*/  IADD3.X R143, PT, PT, R24, UR15, RZ, P3, !PT ;  /* 0x0000000f188f7c10 */ /* 0x000fe20009ffe4ff */
[----:B------:R-:W-:Y:S01]  /*5fa0*/  IMAD.SHL.U32 R24, R107, 0x4, RZ ;  /* 0x000000046b187824 */ /* 0x000fe200078e00ff */
[----:B------:R-:W-:Y:S02]  /*5fb0*/  IADD3 R146, P2, PT, R146, UR14, RZ ;  /* 0x0000000e92927c10 */ /* 0x000fe4000ff5e0ff */
[----:B------:R-:W-:Y:S02]  /*5fc0*/  IADD3 R148, P6, PT, R148, UR14, RZ ;  /* 0x0000000e94947c10 */ /* 0x000fe4000ffde0ff */
[----:B------:R-:W-:Y:S02]  /*5fd0*/  IADD3 R150, P5, PT, R150, UR14, RZ ;  /* 0x0000000e96967c10 */ /* 0x000fe4000ffbe0ff */
[----:B------:R-:W-:Y:S02]  /*5fe0*/  IADD3 R152, P4, PT, R152, UR14, RZ ;  /* 0x0000000e98987c10 */ /* 0x000fe4000ff9e0ff */
[----:B------:R-:W-:-:S02]  /*5ff0*/  IADD3 R154, P3, PT, R154, UR14, RZ ;  /* 0x0000000e9a9a7c10 */ /* 0x000fc4000ff7e0ff */
[----:B------:R-:W-:Y:S02]  /*6000*/  SHF.R.S32.HI R22, RZ, 0x1f, R175 ;  /* 0x0000001fff167819 */ /* 0x000fe400000114af */
[----:B------:R-:W-:Y:S02]  /*6010*/  IADD3.X R145, PT, PT, R23, UR15, RZ, P2, !PT ;  /* 0x0000000f17917c10 */ /* 0x000fe400097fe4ff */
[----:B------:R-:W-:Y:S02]  /*6020*/  IADD3.X R147, PT, PT, R147, UR15, RZ, P6, !PT ;  /* 0x0000000f93937c10 */ /* 0x000fe4000b7fe4ff */
[----:B------:R-:W-:Y:S02]  /*6030*/  IADD3.X R149, PT, PT, R21, UR15, RZ, P5, !PT ;  /* 0x0000000f15957c10 */ /* 0x000fe4000affe4ff */
[----:B------:R-:W-:Y:S02]  /*6040*/  IADD3.X R151, PT, PT, R151, UR15, RZ, P4, !PT ;  /* 0x0000000f97977c10 */ /* 0x000fe4000a7fe4ff */
[----:B------:R-:W-:-:S02]  /*6050*/  IADD3.X R153, PT, PT, R153, UR15, RZ, P3, !PT ;  /* 0x0000000f99997c10 */ /* 0x000fc40009ffe4ff */
[----:B------:R-:W-:Y:S02]  /*6060*/  IADD3 R156, P2, PT, R156, UR14, RZ ;  /* 0x0000000e9c9c7c10 */ /* 0x000fe4000ff5e0ff */
[----:B------:R-:W-:Y:S02]  /*6070*/  IADD3 R158, P6, PT, R158, UR14, RZ ;  /* 0x0000000e9e9e7c10 */ /* 0x000fe4000ffde0ff */
[----:B------:R-:W-:Y:S02]  /*6080*/  IADD3 R160, P5, PT, R160, UR14, RZ ;  /* 0x0000000ea0a07c10 */ /* 0x000fe4000ffbe0ff */
[----:B------:R-:W-:Y:S02]  /*6090*/  IADD3 R162, P4, PT, R162, UR14, RZ ;  /* 0x0000000ea2a27c10 */ /* 0x000fe4000ff9e0ff */
[----:B------:R-:W-:Y:S02]  /*60a0*/  IADD3 R164, P3, PT, R164, UR14, RZ ;  /* 0x0000000ea4a47c10 */ /* 0x000fe4000ff7e0ff */
[----:B------:R-:W-:-:S02]  /*60b0*/  LEA.HI.X R39, R175, R39, R22, 0x3, P1 ;  /* 0x00000027af277211 */ /* 0x000fc400008f1c16 */
[----:B------:R-:W-:Y:S02]  /*60c0*/  SHF.R.S32.HI R26, RZ, 0x1f, R189 ;  /* 0x0000001fff1a7819 */ /* 0x000fe400000114bd */
[----:B------:R-:W-:Y:S02]  /*60d0*/  SHF.R.S32.HI R239, RZ, 0x1f, R106 ;  /* 0x0000001fffef7819 */ /* 0x000fe4000001146a */
[----:B------:R-:W-:Y:S02]  /*60e0*/  IADD3.X R155, PT, PT, R155, UR15, RZ, P2, !PT ;  /* 0x0000000f9b9b7c10 */ /* 0x000fe400097fe4ff */
[----:B------:R-:W-:Y:S02]  /*60f0*/  IADD3.X R157, PT, PT, R157, UR15, RZ, P6, !PT ;  /* 0x0000000f9d9d7c10 */ /* 0x000fe4000b7fe4ff */
[----:B------:R-:W-:Y:S02]  /*6100*/  IADD3.X R159, PT, PT, R159, UR15, RZ, P5, !PT ;  /* 0x0000000f9f9f7c10 */ /* 0x000fe4000affe4ff */
[----:B------:R-:W-:-:S02]  /*6110*/  IADD3.X R161, PT, PT, R161, UR15, RZ, P4, !PT ;  /* 0x0000000fa1a17c10 */ /* 0x000fc4000a7fe4ff */
[----:B------:R-:W-:Y:S02]  /*6120*/  IADD3.X R163, PT, PT, R163, UR15, RZ, P3, !PT ;  /* 0x0000000fa3a37c10 */ /* 0x000fe40009ffe4ff */
[----:B------:R-:W-:Y:S02]  /*6130*/  IADD3.X R21, PT, PT, R39, UR13, RZ, P0, !PT ;  /* 0x0000000d27157c10 */ /* 0x000fe400087fe4ff */
[----:B------:R-:W-:Y:S02]  /*6140*/  SHF.L.U64.HI R23, R107, 0x2, R38 ;  /* 0x000000026b177819 */ /* 0x000fe40000010226 */
[----:B------:R-:W-:Y:S02]  /*6150*/  SHF.R.S32.HI R178, RZ, 0x5, R178 ;  /* 0x00000005ffb27819 */ /* 0x000fe400000114b2 */
[----:B------:R-:W-:Y:S02]  /*6160*/  SHF.L.U64.HI R237, R189, 0x2, R26 ;  /* 0x00000002bded7819 */ /* 0x000fe4000001021a */
[----:B------:R-:W-:Y:S01]  /*6170*/  IADD3 R166, P2, PT, R166, UR14, RZ ;  /* 0x0000000ea6a67c10 */ /* 0x000fe2000ff5e0ff */
[----:B------:R-:W-:Y:S01]  /*6180*/  VIADD R251, R178, 0xfffffffe ;  /* 0xfffffffeb2fb7836 */ /* 0x000fe20000000000 */
[----:B------:R-:W-:-:S02]  /*6190*/  IADD3 R168, P6, PT, R168, UR14, RZ ;  /* 0x0000000ea8a87c10 */ /* 0x000fc4000ffde0ff */
[----:B------:R-:W-:Y:S02]  /*61a0*/  IADD3 R170, P5, PT, R170, UR14, RZ ;  /* 0x0000000eaaaa7c10 */ /* 0x000fe4000ffbe0ff */
[----:B------:R-:W-:Y:S02]  /*61b0*/  IADD3 R172, P4, PT, R172, UR14, RZ ;  /* 0x0000000eacac7c10 */ /* 0x000fe4000ff9e0ff */
[----:B------:R-:W-:Y:S02]  /*61c0*/  IADD3 R174, P3, PT, R174, UR14, RZ ;  /* 0x0000000eaeae7c10 */ /* 0x000fe4000ff7e0ff */
[----:B------:R-:W-:Y:S02]  /*61d0*/  SHF.R.S32.HI R49, RZ, 0x1f, R190 ;  /* 0x0000001fff317819 */ /* 0x000fe400000114be */
[----:B------:R-:W-:Y:S02]  /*61e0*/  SHF.R.S32.HI R210, RZ, 0x1f, R191 ;  /* 0x0000001fffd27819 */ /* 0x000fe400000114bf */
[----:B------:R-:W-:-:S02]  /*61f0*/  SHF.R.S32.HI R211, RZ, 0x1f, R192 ;  /* 0x0000001fffd37819 */ /* 0x000fc400000114c0 */
[----:B------:R-:W-:Y:S02]  /*6200*/  SHF.R.S32.HI R212, RZ, 0x1f, R179 ;  /* 0x0000001fffd47819 */ /* 0x000fe400000114b3 */
[----:B------:R-:W-:Y:S02]  /*6210*/  SHF.R.S32.HI R40, RZ, 0x1f, R193 ;  /* 0x0000001fff287819 */ /* 0x000fe400000114c1 */
[----:B------:R-:W-:Y:S02]  /*6220*/  SHF.R.S32.HI R43, RZ, 0x1f, R194 ;  /* 0x0000001fff2b7819 */ /* 0x000fe400000114c2 */
        /* <DEDUP_REMOVED lines=23> */
[----:B------:R-:W-:Y:S02]  /*63a0*/  LOP3.LUT R26, R33, R244, RZ, 0xfc, !PT ;  /* 0x000000f4211a7212 */ /* 0x000fe400078efcff */
[----:B------:R-:W-:Y:S02]  /*63b0*/  SHF.L.U64.HI R239, R106, 0x2, R239 ;  /* 0x000000026aef7819 */ /* 0x000fe400000102ef */
[----:B------:R-:W-:Y:S02]  /*63c0*/  CS2R R106, SRZ ;  /* 0x00000000006a7805 */ /* 0x000fe4000001ff00 */
[----:B------:R-:W-:-:S02]  /*63d0*/  SHF.L.U64.HI R209, R175, 0x2, R22 ;  /* 0x00000002afd17819 */ /* 0x000fc40000010216 */
[----:B------:R-:W-:Y:S02]  /*63e0*/  IADD3.X R165, PT, PT, R165, UR15, RZ, P2, !PT ;  /* 0x0000000fa5a57c10 */ /* 0x000fe400097fe4ff */
[----:B------:R-:W-:Y:S02]  /*63f0*/  IADD3.X R167, PT, PT, R167, UR15, RZ, P6, !PT ;  /* 0x0000000fa7a77c10 */ /* 0x000fe4000b7fe4ff */
[----:B------:R-:W-:Y:S02]  /*6400*/  IADD3.X R169, PT, PT, R169, UR15, RZ, P5, !PT ;  /* 0x0000000fa9a97c10 */ /* 0x000fe4000affe4ff */
[----:B------:R-:W-:Y:S02]  /*6410*/  IADD3.X R171, PT, PT, R171, UR15, RZ, P4, !PT ;  /* 0x0000000fabab7c10 */ /* 0x000fe4000a7fe4ff */
[----:B------:R-:W-:Y:S02]  /*6420*/  IADD3.X R173, PT, PT, R173, UR15, RZ, P3, !PT ;  /* 0x0000000fadad7c10 */ /* 0x000fe40009ffe4ff */
[----:B------:R-:W-:-:S02]  /*6430*/  SHF.L.U64.HI R208, R190, 0x2, R49 ;  /* 0x00000002bed07819 */ /* 0x000fc40000010231 */
[----:B------:R-:W-:Y:S02]  /*6440*/  SHF.L.U64.HI R210, R191, 0x2, R210 ;  /* 0x00000002bfd27819 */ /* 0x000fe400000102d2 */
[----:B------:R-:W-:Y:S02]  /*6450*/  SHF.L.U64.HI R211, R192, 0x2, R211 ;  /* 0x00000002c0d37819 */ /* 0x000fe400000102d3 */
[----:B------:R-:W-:Y:S02]  /*6460*/  SHF.L.U64.HI R212, R179, 0x2, R212 ;  /* 0x00000002b3d47819 */ /* 0x000fe400000102d4 */
[----:B------:R-:W-:Y:S02]  /*6470*/  SHF.L.U64.HI R213, R193, 0x2, R40 ;  /* 0x00000002c1d57819 */ /* 0x000fe40000010228 */
[----:B------:R-:W-:Y:S02]  /*6480*/  SHF.L.U64.HI R214, R194, 0x2, R43 ;  /* 0x00000002c2d67819 */ /* 0x000fe4000001022b */
        /* <DEDUP_REMOVED lines=23> */
[C---:B------:R-:W-:Y:S02]  /*6600*/  LOP3.LUT R242, R6.reuse, 0x20, RZ, 0x3c, !PT ;  /* 0x0000002006f27812 */ /* 0x040fe400078e3cff */
[----:B------:R-:W-:-:S02]  /*6610*/  LOP3.LUT R241, R6, 0x40, RZ, 0x3c, !PT ;  /* 0x0000004006f17812 */ /* 0x000fc400078e3cff */
[----:B------:R-:W-:Y:S02]  /*6620*/  LOP3.LUT R240, R6, 0x60, RZ, 0x3c, !PT ;  /* 0x0000006006f07812 */ /* 0x000fe400078e3cff */
[----:B------:R-:W-:-:S07]  /*6630*/  LOP3.LUT R22, R26, 0x40, RZ, 0x3c, !PT ;  /* 0x000000401a167812 */ /* 0x000fce00078e3cff */
.L_x_2:
[----:B------:R-:W-:-:S04]  /*6640*/  DEPBAR.LE SB0, 0x2 ;  /* 0x000080800000791a */ /* 0x000fc80000000000 */
[----:B------:R-:W-:Y:S01]  /*6650*/  UIADD3 UR6, UPT, UPT, UR6, 0x1, URZ ;  /* 0x0000000106067890 */ /* 0x000fe2000fffe0ff */
[----:B------:R-:W-:Y:S01]  /*6660*/  BAR.SYNC.DEFER_BLOCKING 0x0 ;  /* 0x0000000000007b1d */ /* 0x000fe20000010000 */
[C---:B------:R-:W-:Y:S01]  /*6670*/  ISETP.GT.AND P0, PT, R25.reuse, RZ, PT ;  /* 0x000000ff1900720c */ /* 0x040fe20003f04270 */
[----:B------:R-:W-:Y:S01]  /*6680*/  UIADD3 UR5, UPT, UPT, UR5, 0x1, URZ ;  /* 0x0000000105057890 */ /* 0x000fe2000fffe0ff */
[C---:B------:R-:W-:Y:S01]  /*6690*/  ISETP.GE.AND P5, PT, R4.reuse, R251, PT ;  /* 0x000000fb0400720c */ /* 0x040fe20003fa6270 */
[----:B------:R-:W-:Y:S01]  /*66a0*/  UISETP.GT.AND UP0, UPT, UR6, 0x1, UPT ;  /* 0x000000010600788c */ /* 0x000fe2000bf04270 */
[----:B------:R-:W-:Y:S01]  /*66b0*/  ISETP.GT.AND P3, PT, R25, 0x13, PT ;  /* 0x000000131900780c */ /* 0x000fe20003f64270 */
[----:B------:R-:W-:Y:S02]  /*66c0*/  VIADD R4, R4, 0x1 ;  /* 0x0000000104047836 */ /* 0x000fe40000000000 */
[----:B------:R-:W-:Y:S02]  /*66d0*/  USEL UR6, UR6, URZ, !UP0 ;  /* 0x000000ff06067287 */ /* 0x000fe4000c000000 */
[----:B------:R-:W-:-:S02]  /*66e0*/  UISETP.GT.AND UP0, UPT, UR5, 0x1, UPT ;  /* 0x000000010500788c */ /* 0x000fc4000bf04270 */
[----:B------:R-:W-:Y:S02]  /*66f0*/  ULEA UR7, UR6, UR4, 0xd ;  /* 0x0000000406077291 */ /* 0x000fe4000f8e68ff */
[----:B------:R-:W-:-:S04]  /*6700*/  USEL UR5, UR5, URZ, !UP0 ;  /* 0x000000ff05057287 */ /* 0x000fc8000c000000 */
[----:B------:R-:W-:-:S03]  /*6710*/  ULEA UR8, UR5, UR4, 0xd ;  /* 0x0000000405087291 */ /* 0x000fc6000f8e68ff */
[----:B------:R-:W-:Y:S04]  /*6720*/  LDS R116, [R6+UR7] ;  /* 0x0000000706747984 */ /* 0x000fe80008000800 */
[----:B------:R-:W-:Y:S04]  /*6730*/  LDS R118, [R6+UR7+0x400] ;  /* 0x0004000706767984 */ /* 0x000fe80008000800 */
[----:B------:R-:W-:Y:S04]  /*6740*/  LDS R117, [R242+UR7] ;  /* 0x00000007f2757984 */ /* 0x000fe80008000800 */
[----:B------:R-:W-:Y:S04]  /*6750*/  LDS R119, [R242+UR7+0x400] ;  /* 0x00040007f2777984 */ /* 0x000fe80008000800 */
[----:B------:R-:W-:Y:S04]  /*6760*/  LDS R108, [R241+UR7] ;  /* 0x00000007f16c7984 */ /* 0x000fe80008000800 */
[----:B------:R-:W-:Y:S04]  /*6770*/  LDS R110, [R241+UR7+0x400] ;  /* 0x00040007f16e7984 */ /* 0x000fe80008000800 */
[----:B------:R-:W-:Y:S04]  /*6780*/  LDS R109, [R240+UR7] ;  /* 0x00000007f06d7984 */ /* 0x000fe80008000800 */
[----:B------:R-:W-:Y:S04]  /*6790*/  LDS R111, [R240+UR7+0x400] ;  /* 0x00040007f06f7984 */ /* 0x000fe80008000800 */
[----:B------:R-:W1:Y:S04]  /*67a0*/  LDSM.16.M88.4 R48, [R26+UR7+0x4000] ;  /* 0x004000071a30783b */ /* 0x000e680008000200 */
[----:B------:R-:W2:Y:S04]  /*67b0*/  LDSM.16.M88.4 R32, [R26+UR7+0x4800] ;  /* 0x004800071a20783b */ /* 0x000ea80008000200 */
[----:B------:R-:W3:Y:S04]  /*67c0*/  LDSM.16.M88.4 R36, [R26+UR7+0x5000] ;  /* 0x005000071a24783b */ /* 0x000ee80008000200 */
[----:B------:R-:W4:Y:S04]  /*67d0*/  LDSM.16.M88.4 R40, [R26+UR7+0x5800] ;  /* 0x005800071a28783b */ /* 0x000f280008000200 */
[----:B------:R-:W-:Y:S04]  /*67e0*/  LDS R128, [R6+UR7+0x800] ;  /* 0x0008000706807984 */ /* 0x000fe80008000800 */
[----:B------:R-:W-:Y:S04]  /*67f0*/  LDS R130, [R6+UR7+0xc00] ;  /* 0x000c000706827984 */ /* 0x000fe80008000800 */
[----:B------:R-:W-:Y:S04]  /*6800*/  LDS R129, [R242+UR7+0x800] ;  /* 0x00080007f2817984 */ /* 0x000fe80008000800 */
[----:B------:R-:W5:Y:S04]  /*6810*/  LDS R131, [R242+UR7+0xc00] ;  /* 0x000c0007f2837984 */ /* 0x000f680008000800 */
[----:B------:R-:W-:Y:S04]  /*6820*/  LDS R124, [R241+UR7+0x800] ;  /* 0x00080007f17c7984 */ /* 0x000fe80008000800 */
[----:B------:R-:W-:Y:S01]  /*6830*/  LDS R126, [R241+UR7+0xc00] ;  /* 0x000c0007f17e7984 */ /* 0x000fe20008000800 */
[C---:B-1----:R-:W-:Y:S03]  /*6840*/  HMMA.1688.F32.TF32 R80, R116.reuse, R48, R80 ;  /* 0x000000307450723c */ /* 0x042fe60000081050 */
[----:B------:R-:W-:Y:S04]  /*6850*/  LDS R125, [R240+UR7+0x800] ;  /* 0x00080007f07d7984 */ /* 0x000fe80008000800 */
[----:B------:R-:W-:Y:S01]  /*6860*/  LDS R127, [R240+UR7+0xc00] ;  /* 0x000c0007f07f7984 */ /* 0x000fe20008000800 */
[C---:B--2---:R-:W-:Y:S08]  /*6870*/  HMMA.1688.F32.TF32 R88, R116.reuse, R32, R88 ;  /* 0x000000207458723c */ /* 0x044ff00000081058 */
[C---:B---3--:R-:W-:Y:S08]  /*6880*/  HMMA.1688.F32.TF32 R100, R116.reuse, R36, R100 ;  /* 0x000000247464723c */ /* 0x048ff00000081064 */
[----:B----4-:R-:W-:Y:S01]  /*6890*/  HMMA.1688.F32.TF32 R96, R116, R40, R96 ;  /* 0x000000287460723c */ /* 0x010fe20000081060 */
[----:B------:R-:W-:Y:S04]  /*68a0*/  LDS R116, [R6+UR7+0x80] ;  /* 0x0000800706747984 */ /* 0x000fe80008000800 */
[----:B------:R-:W-:Y:S03]  /*68b0*/  LDS R118, [R6+UR7+0x480] ;  /* 0x0004800706767984 */ /* 0x000fe60008000800 */
[C---:B------:R-:W-:Y:S01]  /*68c0*/  HMMA.1688.F32.TF32 R92, R108.reuse, R48, R92 ;  /* 0x000000306c5c723c */ /* 0x040fe2000008105c */
[----:B------:R-:W-:Y:S04]  /*68d0*/  LDS R117, [R242+UR7+0x80] ;  /* 0x00008007f2757984 */ /* 0x000fe80008000800 */
[----:B------:R-:W1:Y:S03]  /*68e0*/  LDS R119, [R242+UR7+0x480] ;  /* 0x00048007f2777984 */ /* 0x000e660008000800 */
[C---:B------:R-:W-:Y:S08]  /*68f0*/  HMMA.1688.F32.TF32 R84, R108.reuse, R32, R84 ;  /* 0x000000206c54723c */ /* 0x040ff00000081054 */
[C---:B------:R-:W-:Y:S08]  /*6900*/  HMMA.1688.F32.TF32 R76, R108.reuse, R36, R76 ;  /* 0x000000246c4c723c */ /* 0x040ff0000008104c */
[----:B------:R-:W-:Y:S01]  /*6910*/  HMMA.1688.F32.TF32 R72, R108, R40, R72 ;  /* 0x000000286c48723c */ /* 0x000fe20000081048 */
[----:B------:R-:W-:Y:S04]  /*6920*/  LDS R108, [R241+UR7+0x80] ;  /* 0x00008007f16c7984 */ /* 0x000fe80008000800 */
[----:B------:R-:W-:Y:S03]  /*6930*/  LDS R110, [R241+UR7+0x480] ;  /* 0x00048007f16e7984 */ /* 0x000fe60008000800 */
[C---:B-----5:R-:W-:Y:S01]  /*6940*/  HMMA.1688.F32.TF32 R80, R128.reuse, R50, R80 ;  /* 0x000000328050723c */ /* 0x060fe20000081050 */
[----:B------:R-:W-:Y:S04]  /*6950*/  LDS R109, [R240+UR7+0x80] ;  /* 0x00008007f06d7984 */ /* 0x000fe80008000800 */
[----:B------:R-:W2:Y:S03]  /*6960*/  LDS R111, [R240+UR7+0x480] ;  /* 0x00048007f06f7984 */ /* 0x000ea60008000800 */
[----:B------:R-:W-:Y:S08]  /*6970*/  HMMA.1688.F32.TF32 R100, R128, R38, R100 ;  /* 0x000000268064723c */ /* 0x000ff00000081064 */
[C---:B-1----:R-:W-:Y:S08]  /*6980*/  HMMA.1688.F32.TF32 R68, R116.reuse, R48, R68 ;  /* 0x000000307444723c */ /* 0x042ff00000081044 */
[C---:B------:R-:W-:Y:S08]  /*6990*/  HMMA.1688.F32.TF32 R64, R116.reuse, R32, R64 ;  /* 0x000000207440723c */ /* 0x040ff00000081040 */
[C---:B------:R-:W-:Y:S08]  /*69a0*/  HMMA.1688.F32.TF32 R60, R116.reuse, R36, R60 ;  /* 0x00000024743c723c */ /* 0x040ff0000008103c */
[----:B------:R-:W-:Y:S01]  /*69b0*/  HMMA.1688.F32.TF32 R56, R116, R40, R56 ;  /* 0x000000287438723c */ /* 0x000fe20000081038 */
[----:B------:R-:W-:Y:S04]  /*69c0*/  LDS R116, [R6+UR7+0x880] ;  /* 0x0008800706747984 */ /* 0x000fe80008000800 */
[----:B------:R-:W-:Y:S03]  /*69d0*/  LDS R118, [R6+UR7+0xc80] ;  /* 0x000c800706767984 */ /* 0x000fe60008000800 */
[C---:B--2---:R-:W-:Y:S01]  /*69e0*/  HMMA.1688.F32.TF32 R52, R108.reuse, R48, R52 ;  /* 0x000000306c34723c */ /* 0x044fe20000081034 */
[----:B------:R-:W-:Y:S04]  /*69f0*/  LDS R117, [R242+UR7+0x880] ;  /* 0x00088007f2757984 */ /* 0x000fe80008000800 */
[----:B------:R-:W1:Y:S03]  /*6a00*/  LDS R119, [R242+UR7+0xc80] ;  /* 0x000c8007f2777984 */ /* 0x000e660008000800 */
[C---:B------:R-:W-:Y:S08]  /*6a10*/  HMMA.1688.F32.TF32 R44, R108.reuse, R32, R44 ;  /* 0x000000206c2c723c */ /* 0x040ff0000008102c */
[C---:B------:R-:W-:Y:S08]  /*6a20*/  HMMA.1688.F32.TF32 R104, R108.reuse, R36, R104 ;  /* 0x000000246c68723c */ /* 0x040ff00000081068 */
[----:B------:R-:W-:Y:S01]  /*6a30*/  HMMA.1688.F32.TF32 R112, R108, R40, R112 ;  /* 0x000000286c70723c */ /* 0x000fe20000081070 */
[----:B------:R-:W-:Y:S04]  /*6a40*/  LDS R108, [R241+UR7+0x880] ;  /* 0x00088007f16c7984 */ /* 0x000fe80008000800 */
[----:B------:R-:W-:Y:S03]  /*6a50*/  LDS R110, [R241+UR7+0xc80] ;  /* 0x000c8007f16e7984 */ /* 0x000fe60008000800 */
[C---:B------:R-:W-:Y:S01]  /*6a60*/  HMMA.1688.F32.TF32 R92, R124.reuse, R50, R92 ;  /* 0x000000327c5c723c */ /* 0x040fe2000008105c */
[----:B------:R-:W-:Y:S04]  /*6a70*/  LDS R109, [R240+UR7+0x880] ;  /* 0x00088007f06d7984 */ /* 0x000fe80008000800 */
[----:B------:R-:W2:Y:S03]  /*6a80*/  LDS R111, [R240+UR7+0xc80] ;  /* 0x000c8007f06f7984 */ /* 0x000ea60008000800 */
[----:B------:R-:W-:Y:S01]  /*6a90*/  HMMA.1688.F32.TF32 R76, R124, R38, R76 ;  /* 0x000000267c4c723c */ /* 0x000fe2000008104c */
[----:B------:R-:W-:Y:S04]  /*6aa0*/  LDS R40, [R241+UR7+0x1000] ;  /* 0x00100007f1287984 */ /* 0x000fe80008000800 */
[----:B------:R-:W-:Y:S03]  /*6ab0*/  LDS R41, [R240+UR7+0x1000] ;  /* 0x00100007f0297984 */ /* 0x000fe60008000800 */
[C---:B-1----:R-:W-:Y:S08]  /*6ac0*/  HMMA.1688.F32.TF32 R68, R116.reuse, R50, R68 ;  /* 0x000000327444723c */ /* 0x042ff00000081044 */
[----:B------:R-:W-:Y:S08]  /*6ad0*/  HMMA.1688.F32.TF32 R60, R116, R38, R60 ;  /* 0x00000026743c723c */ /* 0x000ff0000008103c */
[C---:B------:R-:W-:Y:S08]  /*6ae0*/  HMMA.1688.F32.TF32 R88, R128.reuse, R34, R88 ;  /* 0x000000228058723c */ /* 0x040ff00000081058 */
[----:B------:R-:W-:Y:S01]  /*6af0*/  HMMA.1688.F32.TF32 R96, R128, R42, R96 ;  /* 0x0000002a8060723c */ /* 0x000fe20000081060 */
[----:B------:R-:W-:Y:S04]  /*6b00*/  LDS R128, [R6+UR7+0x1800] ;  /* 0x0018000706807984 */ /* 0x000fe80008000800 */
[----:B------:R-:W-:Y:S03]  /*6b10*/  LDS R130, [R6+UR7+0x1c00] ;  /* 0x001c000706827984 */ /* 0x000fe60008000800 */
[C---:B--2---:R-:W-:Y:S01]  /*6b20*/  HMMA.1688.F32.TF32 R52, R108.reuse, R50, R52 ;  /* 0x000000326c34723c */ /* 0x044fe20000081034 */
[----:B------:R-:W-:Y:S04]  /*6b30*/  LDS R129, [R242+UR7+0x1800] ;  /* 0x00180007f2817984 */ /* 0x000fe80008000800 */
[----:B------:R-:W-:Y:S03]  /*6b40*/  LDS R131, [R242+UR7+0x1c00] ;  /* 0x001c0007f2837984 */ /* 0x000fe60008000800 */
[C---:B------:R-:W-:Y:S01]  /*6b50*/  HMMA.1688.F32.TF32 R48, R108.reuse, R34, R44 ;  /* 0x000000226c30723c */ /* 0x040fe2000008102c */
[----:B------:R-:W-:Y:S07]  /*6b60*/  LDSM.16.M88.4 R44, [R22+UR7+0x4800] ;  /* 0x00480007162c783b */ /* 0x000fee0008000200 */
[----:B------:R-:W-:Y:S01]  /*6b70*/  HMMA.1688.F32.TF32 R36, R108, R38, R104 ;  /* 0x000000266c24723c */ /* 0x000fe20000081068 */
[----:B------:R-:W-:Y:S07]  /*6b80*/  LDSM.16.M88.4 R104, [R22+UR7+0x5000] ;  /* 0x005000071668783b */ /* 0x000fee0008000200 */
[C---:B------:R-:W-:Y:S08]  /*6b90*/  HMMA.1688.F32.TF32 R84, R124.reuse, R34, R84 ;  /* 0x000000227c54723c */ /* 0x040ff00000081054 */
[----:B------:R-:W-:Y:S01]  /*6ba0*/  HMMA.1688.F32.TF32 R72, R124, R42, R72 ;  /* 0x0000002a7c48723c */ /* 0x000fe20000081048 */
[----:B------:R-:W-:Y:S04]  /*6bb0*/  LDS R124, [R241+UR7+0x1080] ;  /* 0x00108007f17c7984 */ /* 0x000fe80008000800 */
[----:B------:R-:W-:Y:S03]  /*6bc0*/  LDS R126, [R241+UR7+0x1480] ;  /* 0x00148007f17e7984 */ /* 0x000fe60008000800 */
[C---:B------:R-:W-:Y:S01]  /*6bd0*/  HMMA.1688.F32.TF32 R64, R116.reuse, R34, R64 ;  /* 0x000000227440723c */ /* 0x040fe20000081040 */
[----:B------:R-:W-:Y:S04]  /*6be0*/  LDSM.16.M88.4 R32, [R22+UR7+0x4000] ;  /* 0x004000071620783b */ /* 0x000fe80008000200 */
[----:B------:R-:W-:Y:S03]  /*6bf0*/  LDS R125, [R240+UR7+0x1080] ;  /* 0x00108007f07d7984 */ /* 0x000fe60008000800 */
[-C--:B------:R-:W-:Y:S01]  /*6c00*/  HMMA.1688.F32.TF32 R56, R116, R42.reuse, R56 ;  /* 0x0000002a7438723c */ /* 0x080fe20000081038 */
[----:B------:R-:W-:Y:S04]  /*6c10*/  LDS R116, [R6+UR7+0x1000] ;  /* 0x0010000706747984 */ /* 0x000fe80008000800 */
[----:B------:R-:W-:Y:S03]  /*6c20*/  LDS R118, [R6+UR7+0x1400] ;  /* 0x0014000706767984 */ /* 0x000fe60008000800 */
[----:B------:R-:W-:Y:S01]  /*6c30*/  HMMA.1688.F32.TF32 R108, R108, R42, R112 ;  /* 0x0000002a6c6c723c */ /* 0x000fe20000081070 */
[----:B------:R-:W-:Y:S04]  /*6c40*/  LDS R42, [R241+UR7+0x1400] ;  /* 0x00140007f12a7984 */ /* 0x000fe80008000800 */
[----:B------:R-:W1:Y:S04]  /*6c50*/  LDS R43, [R240+UR7+0x1400] ;  /* 0x00140007f02b7984 */ /* 0x000e680008000800 */
[----:B------:R-:W2:Y:S04]  /*6c60*/  LDSM.16.M88.4 R112, [R22+UR7+0x5800] ;  /* 0x005800071670783b */ /* 0x000ea80008000200 */
[----:B------:R-:W-:Y:S04]  /*6c70*/  LDS R117, [R242+UR7+0x1000] ;  /* 0x00100007f2757984 */ /* 0x000fe80008000800 */
[----:B------:R-:W3:Y:S04]  /*6c80*/  LDS R119, [R242+UR7+0x1400] ;  /* 0x00140007f2777984 */ /* 0x000ee80008000800 */
[----:B------:R-:W4:Y:S01]  /*6c90*/  LDS R127, [R240+UR7+0x1480] ;  /* 0x00148007f07f7984 */ /* 0x000f220008000800 */
[C---:B-1----:R-:W-:Y:S08]  /*6ca0*/  HMMA.1688.F32.TF32 R92, R40.reuse, R32, R92 ;  /* 0x00000020285c723c */ /* 0x042ff0000008105c */
[C---:B------:R-:W-:Y:S08]  /*6cb0*/  HMMA.1688.F32.TF32 R84, R40.reuse, R44, R84 ;  /* 0x0000002c2854723c */ /* 0x040ff00000081054 */
[C---:B------:R-:W-:Y:S08]  /*6cc0*/  HMMA.1688.F32.TF32 R76, R40.reuse, R104, R76 ;  /* 0x00000068284c723c */ /* 0x040ff0000008104c */
[----:B--2---:R-:W-:Y:S01]  /*6cd0*/  HMMA.1688.F32.TF32 R72, R40, R112, R72 ;  /* 0x000000702848723c */ /* 0x004fe20000081048 */
[----:B------:R-:W-:Y:S04]  /*6ce0*/  LDS R40, [R6+UR7+0x1080] ;  /* 0x0010800706287984 */ /* 0x000fe80008000800 */
[----:B------:R-:W-:Y:S03]  /*6cf0*/  LDS R42, [R6+UR7+0x1480] ;  /* 0x00148007062a7984 */ /* 0x000fe60008000800 */
[C---:B---3--:R-:W-:Y:S01]  /*6d00*/  HMMA.1688.F32.TF32 R80, R116.reuse, R32, R80 ;  /* 0x000000207450723c */ /* 0x048fe20000081050 */
[----:B------:R-:W-:Y:S04]  /*6d10*/  LDS R41, [R242+UR7+0x1080] ;  /* 0x00108007f2297984 */ /* 0x000fe80008000800 */
[----:B------:R-:W1:Y:S03]  /*6d20*/  LDS R43, [R242+UR7+0x1480] ;  /* 0x00148007f22b7984 */ /* 0x000e660008000800 */
[C---:B------:R-:W-:Y:S08]  /*6d30*/  HMMA.1688.F32.TF32 R88, R116.reuse, R44, R88 ;  /* 0x0000002c7458723c */ /* 0x040ff00000081058 */
[C---:B------:R-:W-:Y:S08]  /*6d40*/  HMMA.1688.F32.TF32 R100, R116.reuse, R104, R100 ;  /* 0x000000687464723c */ /* 0x040ff00000081064 */
[----:B------:R-:W-:Y:S01]  /*6d50*/  HMMA.1688.F32.TF32 R96, R116, R112, R96 ;  /* 0x000000707460723c */ /* 0x000fe20000081060 */
[----:B------:R-:W-:Y:S04]  /*6d60*/  LDS R116, [R241+UR7+0x1800] ;  /* 0x00180007f1747984 */ /* 0x000fe80008000800 */
[----:B------:R-:W-:Y:S03]  /*6d70*/  LDS R118, [R241+UR7+0x1c00] ;  /* 0x001c0007f1767984 */ /* 0x000fe60008000800 */
[C---:B----4-:R-:W-:Y:S01]  /*6d80*/  HMMA.1688.F32.TF32 R52, R124.reuse, R32, R52 ;  /* 0x000000207c34723c */ /* 0x050fe20000081034 */
[----:B------:R-:W-:Y:S04]  /*6d90*/  LDS R117, [R240+UR7+0x1800] ;  /* 0x00180007f0757984 */ /* 0x000fe80008000800 */
[----:B------:R-:W2:Y:S03]  /*6da0*/  LDS R119, [R240+UR7+0x1c00] ;  /* 0x001c0007f0777984 */ /* 0x000ea60008000800 */
[----:B------:R-:W-:Y:S08]  /*6db0*/  HMMA.1688.F32.TF32 R48, R124, R44, R48 ;  /* 0x0000002c7c30723c */ /* 0x000ff00000081030 */
[----:B-1----:R-:W-:Y:S01]  /*6dc0*/  HMMA.1688.F32.TF32 R68, R40, R32, R68 ;  /* 0x000000202844723c */ /* 0x002fe20000081044 */
[----:B------:R-:W-:-:S02]  /*6dd0*/  SEL R32, RZ, 0x4, !P0 ;  /* 0x00000004ff207807 */ /* 0x000fc40004000000 */
[----:B------:R-:W-:Y:S02]  /*6de0*/  ISETP.GT.AND P0, PT, R25, 0x4, PT ;  /* 0x000000041900780c */ /* 0x000fe40003f04270 */
[----:B------:R-:W-:Y:S02]  /*6df0*/  SEL R32, R32, RZ, !P5 ;  /* 0x000000ff20207207 */ /* 0x000fe40006800000 */
[----:B------:R-:W-:Y:S01]  /*6e00*/  SEL R33, RZ, 0x4, !P0 ;  /* 0x00000004ff217807 */ /* 0x000fe20004000000 */
[----:B------:R-:W-:Y:S01]  /*6e10*/  HMMA.1688.F32.TF32 R64, R40, R44, R64 ;  /* 0x0000002c2840723c */ /* 0x000fe20000081040 */
[----:B------:R-:W-:Y:S01]  /*6e20*/  ISETP.NE.U32.AND P0, PT, R32, RZ, PT ;  /* 0x000000ff2000720c */ /* 0x000fe20003f05070 */
[----:B------:R-:W-:Y:S01]  /*6e30*/  VIADD R45, R243, UR8 ;  /* 0x00000008f32d7c36 */ /* 0x000fe20008000000 */
[----:B------:R-:W-:-:S04]  /*6e40*/  SEL R33, R33, RZ, !P5 ;  /* 0x000000ff21217207 */ /* 0x000fc80006800000 */
[----:B------:R-:W-:Y:S01]  /*6e50*/  ISETP.NE.U32.AND P1, PT, R33, RZ, PT ;  /* 0x000000ff2100720c */ /* 0x000fe20003f25070 */
[C---:B------:R-:W-:Y:S08]  /*6e60*/  HMMA.1688.F32.TF32 R60, R40.reuse, R104, R60 ;  /* 0x00000068283c723c */ /* 0x040ff0000008103c */
[----:B------:R-:W-:Y:S01]  /*6e70*/  HMMA.1688.F32.TF32 R56, R40, R112, R56 ;  /* 0x000000702838723c */ /* 0x000fe20000081038 */
[----:B------:R-:W-:Y:S04]  /*6e80*/  LDS R40, [R6+UR7+0x1880] ;  /* 0x0018800706287984 */ /* 0x000fe80008000800 */
[----:B------:R-:W-:Y:S03]  /*6e90*/  LDS R42, [R6+UR7+0x1c80] ;  /* 0x001c8007062a7984 */ /* 0x000fe60008000800 */
[----:B------:R-:W-:Y:S01]  /*6ea0*/  HMMA.1688.F32.TF32 R36, R124, R104, R36 ;  /* 0x000000687c24723c */ /* 0x000fe20000081024 */
[----:B------:R-:W-:Y:S01]  /*6eb0*/  LDS R41, [R242+UR7+0x1880] ;  /* 0x00188007f2297984 */ /* 0x000fe20008000800 */
[----:B------:R-:W-:-:S02]  /*6ec0*/  LOP3.LUT R105, R243, 0x20, RZ, 0x3c, !PT ;  /* 0x00000020f3697812 */ /* 0x000fc400078e3cff */
[----:B------:R-:W-:Y:S01]  /*6ed0*/  LOP3.LUT R104, R243, 0x40, RZ, 0x3c, !PT ;  /* 0x00000040f3687812 */ /* 0x000fe200078e3cff */
[----:B------:R-:W1:Y:S03]  /*6ee0*/  LDS R43, [R242+UR7+0x1c80] ;  /* 0x001c8007f22b7984 */ /* 0x000e660008000800 */
[-C--:B------:R-:W-:Y:S08]  /*6ef0*/  HMMA.1688.F32.TF32 R80, R128, R34.reuse, R80 ;  /* 0x000000228050723c */ /* 0x080ff00000081050 */
[----:B--2---:R-:W-:Y:S08]  /*6f00*/  HMMA.1688.F32.TF32 R92, R116, R34, R92 ;  /* 0x00000022745c723c */ /* 0x004ff0000008105c */
[-C--:B------:R-:W-:Y:S08]  /*6f10*/  HMMA.1688.F32.TF32 R88, R128, R46.reuse, R88 ;  /* 0x0000002e8058723c */ /* 0x080ff00000081058 */
[----:B------:R-:W-:Y:S08]  /*6f20*/  HMMA.1688.F32.TF32 R84, R116, R46, R84 ;  /* 0x0000002e7454723c */ /* 0x000ff00000081054 */
[----:B------:R-:W-:Y:S08]  /*6f30*/  HMMA.1688.F32.TF32 R100, R128, R106, R100 ;  /* 0x0000006a8064723c */ /* 0x000ff00000081064 */
[C---:B-1----:R-:W-:Y:S08]  /*6f40*/  HMMA.1688.F32.TF32 R68, R40.reuse, R34, R68 ;  /* 0x000000222844723c */ /* 0x042ff00000081044 */
[C---:B------:R-:W-:Y:S08]  /*6f50*/  HMMA.1688.F32.TF32 R64, R40.reuse, R46, R64 ;  /* 0x0000002e2840723c */ /* 0x040ff00000081040 */
[C---:B------:R-:W-:Y:S08]  /*6f60*/  HMMA.1688.F32.TF32 R60, R40.reuse, R106, R60 ;  /* 0x0000006a283c723c */ /* 0x040ff0000008103c */
[----:B------:R-:W-:Y:S01]  /*6f70*/  HMMA.1688.F32.TF32 R56, R40, R114, R56 ;  /* 0x000000722838723c */ /* 0x000fe20000081038 */
[----:B------:R-:W-:Y:S04]  /*6f80*/  LDS R40, [R241+UR7+0x1880] ;  /* 0x00188007f1287984 */ /* 0x000fe80008000800 */
[----:B------:R-:W-:Y:S03]  /*6f90*/  LDS R42, [R241+UR7+0x1c80] ;  /* 0x001c8007f12a7984 */ /* 0x000fe60008000800 */
[----:B------:R-:W-:Y:S01]  /*6fa0*/  HMMA.1688.F32.TF32 R76, R116, R106, R76 ;  /* 0x0000006a744c723c */ /* 0x000fe2000008104c */
[----:B------:R-:W-:Y:S04]  /*6fb0*/  LDS R41, [R240+UR7+0x1880] ;  /* 0x00188007f0297984 */ /* 0x000fe80008000800 */
[----:B------:R-:W1:Y:S03]  /*6fc0*/  LDS R43, [R240+UR7+0x1c80] ;  /* 0x001c8007f02b7984 */ /* 0x000e660008000800 */
[----:B------:R-:W-:Y:S01]  /*6fd0*/  HMMA.1688.F32.TF32 R108, R124, R112, R108 ;  /* 0x000000707c6c723c */ /* 0x000fe2000008106c */
[----:B------:R-:W-:Y:S07]  /*6fe0*/  BAR.SYNC.DEFER_BLOCKING 0x0 ;  /* 0x0000000000007b1d */ /* 0x000fee0000010000 */
[-C--:B------:R-:W-:Y:S08]  /*6ff0*/  HMMA.1688.F32.TF32 R96, R128, R114.reuse, R96 ;  /* 0x000000728060723c */ /* 0x080ff00000081060 */
[----:B------:R-:W-:Y:S01]  /*7000*/  HMMA.1688.F32.TF32 R72, R116, R114, R72 ;  /* 0x000000727448723c */ /* 0x000fe20000081048 */
[----:B------:R-:W-:Y:S01]  /*7010*/  @!PT LDS RZ, [RZ] ;  /* 0x00000000fffff984 */ /* 0x000fe20000000800 */
[----:B------:R-:W-:Y:S01]  /*7020*/  @!PT LDS RZ, [RZ] ;  /* 0x00000000fffff984 */ /* 0x000fe20000000800 */
[----:B------:R-:W-:Y:S01]  /*7030*/  @!PT LDS RZ, [RZ] ;  /* 0x00000000fffff984 */ /* 0x000fe20000000800 */
[----:B------:R-:W-:Y:S01]  /*7040*/  LDGSTS.E [R45], desc[UR10][R20.64], P0 ;  /* 0x00000000142d7fae */ /* 0x000fe200081a100a */
[----:B------:R-:W-:-:S05]  /*7050*/  LEA R32, P0, R177, R20, 0x2 ;  /* 0x00000014b1207211 */ /* 0x000fca00078010ff */
[----:B------:R-:W-:Y:S01]  /*7060*/  IMAD.X R33, R21, 0x1, R236, P0 ;  /* 0x0000000115217824 */ /* 0x000fe200000e06ec */
[----:B------:R-:W-:-:S04]  /*7070*/  ISETP.GT.AND P0, PT, R25, 0x8, PT ;  /* 0x000000081900780c */ /* 0x000fc80003f04270 */
[----:B------:R-:W-:Y:S01]  /*7080*/  SEL R44, RZ, 0x4, !P0 ;  /* 0x00000004ff2c7807 */ /* 0x000fe20004000000 */
[----:B------:R2:W-:Y:S01]  /*7090*/  LDGSTS.E [R45+0x400], desc[UR10][R32.64], P1 ;  /* 0x00400000202d7fae */ /* 0x0005e200089a100a */
[----:B------:R-:W-:Y:S01]  /*70a0*/  ISETP.GT.AND P0, PT, R25, 0xc, PT ;  /* 0x0000000c1900780c */ /* 0x000fe20003f04270 */
[----:B-1----:R-:W-:Y:S01]  /*70b0*/  HMMA.1688.F32.TF32 R52, R40, R34, R52 ;  /* 0x000000222834723c */ /* 0x002fe20000081034 */
[----:B------:R-:W-:-:S04]  /*70c0*/  SEL R44, R44, RZ, !P5 ;  /* 0x000000ff2c2c7207 */ /* 0x000fc80006800000 */
[----:B------:R-:W-:Y:S02]  /*70d0*/  ISETP.NE.U32.AND P1, PT, R44, RZ, PT ;  /* 0x000000ff2c00720c */ /* 0x000fe40003f25070 */
[----:B------:R-:W-:Y:S01]  /*70e0*/  SEL R44, RZ, 0x4, !P0 ;  /* 0x00000004ff2c7807 */ /* 0x000fe20004000000 */
[----:B------:R-:W-:Y:S01]  /*70f0*/  HMMA.1688.F32.TF32 R112, R40, R114, R108 ;  /* 0x000000722870723c */ /* 0x000fe2000008106c */
[----:B--2---:R-:W-:Y:S02]  /*7100*/  LEA R32, P2, R205, R20, 0x2 ;  /* 0x00000014cd207211 */ /* 0x004fe400078410ff */
[----:B------:R-:W-:-:S03]  /*7110*/  SEL R44, R44, RZ, !P5 ;  /* 0x000000ff2c2c7207 */ /* 0x000fc60006800000 */
[----:B------:R-:W-:Y:S01]  /*7120*/  IMAD.X R33, R21, 0x1, R232, P2 ;  /* 0x0000000115217824 */ /* 0x000fe200010e06e8 */
[----:B------:R-:W-:-:S04]  /*7130*/  ISETP.NE.U32.AND P0, PT, R44, RZ, PT ;  /* 0x000000ff2c00720c */ /* 0x000fc80003f05070 */
[----:B------:R1:W-:Y:S02]  /*7140*/  LDGSTS.E [R45+0x800], desc[UR10][R32.64], P1 ;  /* 0x00800000202d7fae */ /* 0x0003e400089a100a */
[----:B-1----:R-:W-:-:S05]  /*7150*/  LEA R32, P1, R184, R20, 0x2 ;  /* 0x00000014b8207211 */ /* 0x002fca00078210ff */
[----:B------:R-:W-:-:S05]  /*7160*/  IMAD.X R33, R21, 0x1, R228, P1 ;  /* 0x0000000115217824 */ /* 0x000fca00008e06e4 */
[----:B------:R1:W-:Y:S01]  /*7170*/  LDGSTS.E [R45+0xc00], desc[UR10][R32.64], P0 ;  /* 0x00c00000202d7fae */ /* 0x0003e200081a100a */
[----:B------:R-:W-:-:S04]  /*7180*/  ISETP.GT.AND P0, PT, R25, 0x10, PT ;  /* 0x000000101900780c */ /* 0x000fc80003f04270 */
[----:B------:R-:W-:Y:S02]  /*7190*/  SEL R44, RZ, 0x4, !P0 ;  /* 0x00000004ff2c7807 */ /* 0x000fe40004000000 */
[----:B------:R-:W-:Y:S02]  /*71a0*/  ISETP.GT.AND P0, PT, R25, 0x14, PT ;  /* 0x000000141900780c */ /* 0x000fe40003f04270 */
[----:B------:R-:W-:Y:S02]  /*71b0*/  SEL R44, R44, RZ, !P5 ;  /* 0x000000ff2c2c7207 */ /* 0x000fe40006800000 */
[----:B-1----:R-:W-:Y:S02]  /*71c0*/  LEA R32, P2, R200, R20, 0x2 ;  /* 0x00000014c8207211 */ /* 0x002fe400078410ff */
[----:B------:R-:W-:Y:S02]  /*71d0*/  ISETP.NE.U32.AND P1, PT, R44, RZ, PT ;  /* 0x000000ff2c00720c */ /* 0x000fe40003f25070 */
[----:B------:R-:W-:Y:S01]  /*71e0*/  SEL R44, RZ, 0x4, !P0 ;  /* 0x00000004ff2c7807 */ /* 0x000fe20004000000 */
[----:B------:R-:W-:-:S03]  /*71f0*/  IMAD.X R33, R21, 0x1, R224, P2 ;  /* 0x0000000115217824 */ /* 0x000fc600010e06e0 */
[----:B------:R-:W-:-:S04]  /*7200*/  SEL R44, R44, RZ, !P5 ;  /* 0x000000ff2c2c7207 */ /* 0x000fc80006800000 */
[----:B------:R-:W-:-:S03]  /*7210*/  ISETP.NE.U32.AND P0, PT, R44, RZ, PT ;  /* 0x000000ff2c00720c */ /* 0x000fc60003f05070 */
        /* <DEDUP_REMOVED lines=22> */
[----:B-1----:R-:W-:Y:S01]  /*7380*/  IADD3 R32, P2, PT, R177, R20, RZ ;  /* 0x00000014b1207210 */ /* 0x002fe20007f5e0ff */
[----:B------:R-:W-:Y:S01]  /*7390*/  VIADD R45, R105, UR8 ;  /* 0x00000008692d7c36 */ /* 0x000fe20008000000 */
        /* <DEDUP_REMOVED lines=55> */
[----:B-1----:R-:W-:Y:S01]  /*7710*/  LEA R32, P2, R183, R20, 0x2 ;  /* 0x00000014b7207211 */ /* 0x002fe200078410ff */
[----:B------:R-:W-:Y:S01]  /*7720*/  VIADD R45, R104, UR8 ;  /* 0x00000008682d7c36 */ /* 0x000fe20008000000 */
[----:B------:R-:W-:Y:S01]  /*7730*/  ISETP.NE.U32.AND P1, PT, R44, RZ, PT ;  /* 0x000000ff2c00720c */ /* 0x000fe20003f25070 */
[----:B------:R-:W-:Y:S01]  /*7740*/  HMMA.1688.F32.TF32 R104, R40, R106, R36 ;  /* 0x0000006a2868723c */ /* 0x000fe20000081024 */
[----:B------:R-:W-:Y:S01]  /*7750*/  SEL R44, RZ, 0x4, !P0 ;  /* 0x00000004ff2c7807 */ /* 0x000fe20004000000 */
[----:B------:R-:W-:-:S02]  /*7760*/  IMAD.X R33, R21, 0x1, R238, P2 ;  /* 0x0000000115217824 */ /* 0x000fc400010e06ee */
[----:B------:R-:W-:Y:S01]  /*7770*/  VIADD R39, R176, UR8 ;  /* 0x00000008b0277c36 */ /* 0x000fe20008000000 */
        /* <DEDUP_REMOVED lines=52> */
[----:B------:R-:W-:Y:S01]  /*7ac0*/  SEL R35, RZ, 0x4, !P0 ;  /* 0x00000004ff237807 */ /* 0x000fe20004000000 */
[----:B-1----:R-:W-:Y:S01]  /*7ad0*/  HMMA.1688.F32.TF32 R44, R40, R46, R48 ;  /* 0x0000002e282c723c */ /* 0x002fe20000081030 */
[----:B------:R-:W-:Y:S01]  /*7ae0*/  ISETP.NE.U32.AND P2, PT, R34, RZ, PT ;  /* 0x000000ff2200720c */ /* 0x000fe20003f45070 */
[----:B------:R-:W-:Y:S01]  /*7af0*/  VIADD R48, R250, UR8 ;  /* 0x00000008fa307c36 */ /* 0x000fe20008000000 */
[----:B------:R-:W-:Y:S01]  /*7b00*/  LEA R32, P1, R189, R20, 0x2 ;  /* 0x00000014bd207211 */ /* 0x000fe200078210ff */
[----:B------:R-:W-:Y:S01]  /*7b10*/  VIADD R41, R249, UR8 ;  /* 0x00000008f9297c36 */ /* 0x000fe20008000000 */
[----:B------:R-:W-:Y:S01]  /*7b20*/  SEL R35, R35, RZ, !P5 ;  /* 0x000000ff23237207 */ /* 0x000fe20006800000 */
[----:B------:R-:W-:-:S02]  /*7b30*/  VIADD R43, R248, UR8 ;  /* 0x00000008f82b7c36 */ /* 0x000fc40008000000 */
[----:B------:R-:W-:Y:S01]  /*7b40*/  IMAD.X R33, R21, 0x1, R237, P1 ;  /* 0x0000000115217824 */ /* 0x000fe200008e06ed */
[----:B------:R-:W-:Y:S02]  /*7b50*/  ISETP.GT.AND P1, PT, R25, 0xb, PT ;  /* 0x0000000b1900780c */ /* 0x000fe40003f24270 */
[----:B------:R-:W-:Y:S02]  /*7b60*/  ISETP.NE.U32.AND P0, PT, R35, RZ, PT ;  /* 0x000000ff2300720c */ /* 0x000fe40003f05070 */
[----:B------:R-:W-:Y:S01]  /*7b70*/  SEL R34, RZ, 0x4, !P1 ;  /* 0x00000004ff227807 */ /* 0x000fe20004800000 */
[----:B------:R1:W-:Y:S01]  /*7b80*/  LDGSTS.E [R48+0x300], desc[UR10][R32.64], P2 ;  /* 0x0030000020307fae */ /* 0x0003e200091a100a */
[----:B------:R-:W-:Y:S02]  /*7b90*/  ISETP.GT.AND P2, PT, R25, 0xf, PT ;  /* 0x0000000f1900780c */ /* 0x000fe40003f44270 */
[----:B------:R-:W-:Y:S02]  /*7ba0*/  SEL R34, R34, RZ, !P5 ;  /* 0x000000ff22227207 */ /* 0x000fe40006800000 */
[----:B------:R-:W-:-:S04]  /*7bb0*/  SEL R35, RZ, 0x4, !P3 ;  /* 0x00000004ff237807 */ /* 0x000fc80005800000 */
[----:B------:R-:W-:Y:S02]  /*7bc0*/  SEL R35, R35, RZ, !P5 ;  /* 0x000000ff23237207 */ /* 0x000fe40006800000 */
[----:B-1----:R-:W-:-:S05]  /*7bd0*/  LEA R32, P1, R182, R20, 0x2 ;  /* 0x00000014b6207211 */ /* 0x002fca00078210ff */
[----:B------:R-:W-:Y:S01]  /*7be0*/  IMAD.X R33, R21, 0x1, R233, P1 ;  /* 0x0000000115217824 */ /* 0x000fe200008e06e9 */
[----:B------:R-:W-:Y:S02]  /*7bf0*/  ISETP.NE.U32.AND P1, PT, R34, RZ, PT ;  /* 0x000000ff2200720c */ /* 0x000fe40003f25070 */
[----:B------:R-:W-:Y:S02]  /*7c00*/  SEL R34, RZ, 0x4, !P2 ;  /* 0x00000004ff227807 */ /* 0x000fe40005000000 */
[----:B------:R1:W-:Y:S01]  /*7c10*/  LDGSTS.E [R48+0x700], desc[UR10][R32.64], P0 ;  /* 0x0070000020307fae */ /* 0x0003e200081a100a */
[C---:B------:R-:W-:Y:S02]  /*7c20*/  ISETP.GT.AND P0, PT, R25.reuse, 0x17, PT ;  /* 0x000000171900780c */ /* 0x040fe40003f04270 */
[----:B------:R-:W-:Y:S02]  /*7c30*/  SEL R34, R34, RZ, !P5 ;  /* 0x000000ff22227207 */ /* 0x000fe40006800000 */
[----:B------:R-:W-:-:S02]  /*7c40*/  ISETP.GT.AND P2, PT, R25, 0x1b, PT ;  /* 0x0000001b1900780c */ /* 0x000fc40003f44270 */
[----:B------:R-:W-:Y:S02]  /*7c50*/  SEL R49, RZ, 0x4, !P0 ;  /* 0x00000004ff317807 */ /* 0x000fe40004000000 */
[----:B------:R-:W-:Y:S02]  /*7c60*/  ISETP.NE.U32.AND P0, PT, R35, RZ, PT ;  /* 0x000000ff2300720c */ /* 0x000fe40003f05070 */
[----:B------:R-:W-:Y:S02]  /*7c70*/  ISETP.NE.U32.AND P6, PT, R34, RZ, PT ;  /* 0x000000ff2200720c */ /* 0x000fe40003fc5070 */
[-C--:B-1----:R-:W-:Y:S02]  /*7c80*/  LEA R32, P4, R188, R20.reuse, 0x2 ;  /* 0x00000014bc207211 */ /* 0x082fe400078810ff */
[----:B------:R-:W-:Y:S02]  /*7c90*/  SEL R35, RZ, 0x4, !P2 ;  /* 0x00000004ff237807 */ /* 0x000fe40005000000 */
[----:B------:R-:W-:Y:S01]  /*7ca0*/  LEA R34, P2, R187, R20, 0x2 ;  /* 0x00000014bb227211 */ /* 0x000fe200078410ff */
[----:B------:R-:W-:Y:S01]  /*7cb0*/  IMAD.X R33, R21, 0x1, R229, P4 ;  /* 0x0000000115217824 */ /* 0x000fe200020e06e5 */
[----:B------:R-:W-:-:S02]  /*7cc0*/  SEL R36, R35, RZ, !P5 ;  /* 0x000000ff23247207 */ /* 0x000fc40006800000 */
[----:B------:R-:W-:Y:S01]  /*7cd0*/  ISETP.GT.AND P4, PT, R25, 0x1f, PT ;  /* 0x0000001f1900780c */ /* 0x000fe20003f84270 */
[----:B------:R-:W-:Y:S01]  /*7ce0*/  IMAD.X R35, R21, 0x1, R225, P2 ;  /* 0x0000000115237824 */ /* 0x000fe200010e06e1 */
[----:B------:R1:W-:Y:S01]  /*7cf0*/  LDGSTS.E [R48+0xb00], desc[UR10][R32.64], P1 ;  /* 0x00b0000020307fae */ /* 0x0003e200089a100a */
[----:B------:R-:W-:Y:S01]  /*7d00*/  ISETP.GE.AND P1, PT, R252, R25, PT ;  /* 0x00000019fc00720c */ /* 0x000fe20003f26270 */
[----:B------:R-:W-:Y:S01]  /*7d10*/  VIADD R25, R25, 0xffffffe0 ;  /* 0xffffffe019197836 */ /* 0x000fe20000000000 */
[----:B------:R-:W-:Y:S01]  /*7d20*/  SEL R49, R49, RZ, !P5 ;  /* 0x000000ff31317207 */ /* 0x000fe20006800000 */
[----:B------:R2:W-:Y:S01]  /*7d30*/  LDGSTS.E [R48+0xf00], desc[UR10][R34.64], P6 ;  /* 0x00f0000022307fae */ /* 0x0005e2000b1a100a */
[----:B------:R-:W-:Y:S02]  /*7d40*/  ISETP.NE.U32.AND P2, PT, R36, RZ, PT ;  /* 0x000000ff2400720c */ /* 0x000fe40003f45070 */
[----:B------:R-:W-:Y:S02]  /*7d50*/  SEL R37, RZ, 0x4, !P4 ;  /* 0x00000004ff257807 */ /* 0x000fe40006000000 */
[----:B------:R-:W-:-:S02]  /*7d60*/  SEL R36, RZ, 0x4, P1 ;  /* 0x00000004ff247807 */ /* 0x000fc40000800000 */
[----:B------:R-:W-:Y:S02]  /*7d70*/  ISETP.NE.U32.AND P3, PT, R49, RZ, PT ;  /* 0x000000ff3100720c */ /* 0x000fe40003f65070 */
[-C--:B-1----:R-:W-:Y:S02]  /*7d80*/  LEA R32, P4, R180, R20.reuse, 0x2 ;  /* 0x00000014b4207211 */ /* 0x082fe400078810ff */
[----:B------:R-:W-:Y:S02]  /*7d90*/  SEL R37, R37, RZ, !P5 ;  /* 0x000000ff25257207 */ /* 0x000fe40006800000 */
[----:B------:R-:W-:Y:S01]  /*7da0*/  SEL R36, R36, RZ, !P5 ;  /* 0x000000ff24247207 */ /* 0x000fe20006800000 */
[----:B------:R-:W-:Y:S01]  /*7db0*/  IMAD.X R33, R21, 0x1, R221, P4 ;  /* 0x0000000115217824 */ /* 0x000fe200020e06dd */
[----:B--2---:R-:W-:Y:S02]  /*7dc0*/  LEA R34, P5, R196, R20, 0x2 ;  /* 0x00000014c4227211 */ /* 0x004fe400078a10ff */
[----:B------:R-:W-:-:S02]  /*7dd0*/  ISETP.NE.U32.AND P4, PT, R36, RZ, PT ;  /* 0x000000ff2400720c */ /* 0x000fc40003f85070 */
[-C--:B------:R-:W-:Y:S01]  /*7de0*/  LEA R36, P6, R193, R20.reuse, 0x2 ;  /* 0x00000014c1247211 */ /* 0x080fe200078c10ff */
[----:B------:R-:W-:Y:S01]  /*7df0*/  IMAD.X R35, R21, 0x1, R217, P5 ;  /* 0x0000000115237824 */ /* 0x000fe200028e06d9 */
[----:B------:R-:W-:Y:S01]  /*7e00*/  ISETP.NE.U32.AND P1, PT, R37, RZ, PT ;  /* 0x000000ff2500720c */ /* 0x000fe20003f25070 */
[----:B------:R1:W-:Y:S02]  /*7e10*/  LDGSTS.E [R48+0x1300], desc[UR10][R32.64], P0 ;  /* 0x0130000020307fae */ /* 0x0003e400081a100a */
[----:B------:R-:W-:Y:S02]  /*7e20*/  IMAD.X R37, R21, 0x1, R213, P6 ;  /* 0x0000000115257824 */ /* 0x000fe400030e06d5 */
[----:B------:R2:W-:Y:S04]  /*7e30*/  LDGSTS.E [R48+0x1700], desc[UR10][R34.64], P3 ;  /* 0x0170000022307fae */ /* 0x0005e800099a100a */
[----:B------:R3:W-:Y:S01]  /*7e40*/  LDGSTS.E [R48+0x1b00], desc[UR10][R36.64], P2 ;  /* 0x01b0000024307fae */ /* 0x0007e200091a100a */
[----:B-1----:R-:W-:-:S02]  /*7e50*/  LEA R32, P0, R190, R20, 0x2 ;  /* 0x00000014be207211 */ /* 0x002fc400078010ff */
[----:B--2---:R-:W-:-:S03]  /*7e60*/  IADD3 R34, P3, PT, R3, R174, RZ ;  /* 0x000000ae03227210 */ /* 0x004fc60007f7e0ff */
[----:B------:R-:W-:Y:S01]  /*7e70*/  IMAD.X R33, R21, 0x1, R208, P0 ;  /* 0x0000000115217824 */ /* 0x000fe200000e06d0 */
[----:B---3--:R-:W-:Y:S01]  /*7e80*/  IADD3 R36, P0, PT, R3, R166, RZ ;  /* 0x000000a603247210 */ /* 0x008fe20007f1e0ff */
[----:B------:R-:W-:-:S03]  /*7e90*/  IMAD.X R35, R173, 0x1, R5, P3 ;  /* 0x00000001ad237824 */ /* 0x000fc600018e0605 */
[----:B------:R1:W-:Y:S01]  /*7ea0*/  LDGSTS.E [R48+0x1f00], desc[UR10][R32.64], P1 ;  /* 0x01f0000020307fae */ /* 0x0003e200089a100a */
[----:B------:R-:W-:-:S03]  /*7eb0*/  IMAD.X R37, R165, 0x1, R5, P0 ;  /* 0x00000001a5257824 */ /* 0x000fc600000e0605 */
[----:B------:R-:W0:Y:S04]  /*7ec0*/  LDGDEPBAR ;  /* 0x00000000000079af */ /* 0x000e280000000000 */
[----:B------:R2:W-:Y:S01]  /*7ed0*/  LDGSTS.E [R39+0x4000], desc[UR10][R34.64], P4 ;  /* 0x0400000022277fae */ /* 0x0005e2000a1a100a */
[----:B-1----:R-:W-:-:S03]  /*7ee0*/  IADD3 R32, P1, PT, R3, R158, RZ ;  /* 0x0000009e03207210 */ /* 0x002fc60007f3e0ff */
[----:B------:R1:W-:Y:S02]  /*7ef0*/  LDGSTS.E [R39+0x4400], desc[UR10][R36.64], P4 ;  /* 0x0440000024277fae */ /* 0x0003e4000a1a100a */
[----:B------:R-:W-:Y:S01]  /*7f00*/  IMAD.X R33, R157, 0x1, R5, P1 ;  /* 0x000000019d217824 */ /* 0x000fe200008e0605 */
[----:B--2---:R-:W-:-:S04]  /*7f10*/  IADD3 R34, P0, PT, R3, R150, RZ ;  /* 0x0000009603227210 */ /* 0x004fc80007f1e0ff */
[----:B------:R2:W-:Y:S01]  /*7f20*/  LDGSTS.E [R39+0x4800], desc[UR10][R32.64], P4 ;  /* 0x0480000020277fae */ /* 0x0005e2000a1a100a */
[----:B-1----:R-:W-:Y:S01]  /*7f30*/  IADD3 R36, P1, PT, R3, R142, RZ ;  /* 0x0000008e03247210 */ /* 0x002fe20007f3e0ff */
[----:B------:R-:W-:-:S04]  /*7f40*/  IMAD.X R35, R149, 0x1, R5, P0 ;  /* 0x0000000195237824 */ /* 0x000fc800000e0605 */
[----:B------:R-:W-:Y:S01]  /*7f50*/  IMAD.X R37, R141, 0x1, R5, P1 ;  /* 0x000000018d257824 */ /* 0x000fe200008e0605 */
[----:B------:R1:W-:Y:S01]  /*7f60*/  LDGSTS.E [R39+0x4c00], desc[UR10][R34.64], P4 ;  /* 0x04c0000022277fae */ /* 0x0003e2000a1a100a */
[----:B--2---:R-:W-:-:S03]  /*7f70*/  IADD3 R32, P0, PT, R3, R134, RZ ;  /* 0x0000008603207210 */ /* 0x004fc60007f1e0ff */
[----:B------:R2:W-:Y:S02]  /*7f80*/  LDGSTS.E [R39+0x5000], desc[UR10][R36.64], P4 ;  /* 0x0500000024277fae */ /* 0x0005e4000a1a100a */
[----:B------:R-:W-:Y:S01]  /*7f90*/  IMAD.X R33, R133, 0x1, R5, P0 ;  /* 0x0000000185217824 */ /* 0x000fe200000e0605 */
[----:B-1----:R-:W-:-:S04]  /*7fa0*/  IADD3 R34, P1, PT, R3, R30, RZ ;  /* 0x0000001e03227210 */ /* 0x002fc80007f3e0ff */
[----:B------:R1:W-:Y:S01]  /*7fb0*/  LDGSTS.E [R39+0x5400], desc[UR10][R32.64], P4 ;  /* 0x0540000020277fae */ /* 0x0003e2000a1a100a */
[----:B--2---:R-:W-:Y:S01]  /*7fc0*/  IADD3 R36, P2, PT, R3, R9, RZ ;  /* 0x0000000903247210 */ /* 0x004fe20007f5e0ff */
[----:B------:R-:W-:Y:S01]  /*7fd0*/  IMAD.X R35, R27, 0x1, R5, P1 ;  /* 0x000000011b237824 */ /* 0x000fe200008e0605 */
[----:B------:R-:W-:-:S03]  /*7fe0*/  IADD3 R9, P3, PT, R9, R24, RZ ;  /* 0x0000001809097210 */ /* 0x000fc60007f7e0ff */
[C---:B------:R-:W-:Y:S01]  /*7ff0*/  IMAD.X R37, R16.reuse, 0x1, R5, P2 ;  /* 0x0000000110257824 */ /* 0x040fe200010e0605 */
[----:B------:R2:W-:Y:S01]  /*8000*/  LDGSTS.E [R39+0x5800], desc[UR10][R34.64], P4 ;  /* 0x0580000022277fae */ /* 0x0005e2000a1a100a */
[----:B------:R-:W-:Y:S01]  /*8010*/  IMAD.X R16, R16, 0x1, R23, P3 ;  /* 0x0000000110107824 */ /* 0x000fe200018e0617 */
[----:B-1----:R-:W-:Y:S02]  /*8020*/  IADD3 R32, P0, PT, R3, R172, RZ ;  /* 0x000000ac03207210 */ /* 0x002fe40007f1e0ff */
[----:B------:R1:W-:Y:S03]  /*8030*/  LDGSTS.E [R39+0x5c00], desc[UR10][R36.64], P4 ;  /* 0x05c0000024277fae */ /* 0x0003e6000a1a100a */
        /* <DEDUP_REMOVED lines=19> */
[----:B------:R1:W-:Y:S01]  /*8170*/  LDGSTS.E [R41+0x5500], desc[UR10][R36.64], P4 ;  /* 0x0550000024297fae */ /* 0x0003e2000a1a100a */
[----:B------:R-:W-:Y:S02]  /*8180*/  IADD3 R12, P6, PT, R12, R24, RZ ;  /* 0x000000180c0c7210 */ /* 0x000fe40007fde0ff */
[----:B------:R-:W-:-:S03]  /*8190*/  IMAD.X R33, R19, 0x1, R5, P0 ;  /* 0x0000000113217824 */ /* 0x000fc600000e0605 */
[----:B------:R-:W-:Y:S01]  /*81a0*/  IMAD.X R19, R19, 0x1, R23, P6 ;  /* 0x0000000113137824 */ /* 0x000fe200030e0617 */
[C---:B--2---:R-:W-:Y:S01]  /*81b0*/  IADD3 R34, P1, PT, R3.reuse, R8, RZ ;  /* 0x0000000803227210 */ /* 0x044fe20007f3e0ff */
[----:B------:R2:W-:Y:S01]  /*81c0*/  LDGSTS.E [R41+0x5900], desc[UR10][R32.64], P4 ;  /* 0x0590000020297fae */ /* 0x0005e2000a1a100a */
[----:B-1----:R-:W-:-:S03]  /*81d0*/  IADD3 R36, P0, PT, R3, R170, RZ ;  /* 0x000000aa03247210 */ /* 0x002fc60007f1e0ff */
[--C-:B------:R-:W-:Y:S02]  /*81e0*/  IMAD.X R35, R15, 0x1, R5.reuse, P1 ;  /* 0x000000010f237824 */ /* 0x100fe400008e0605 */
[----:B------:R-:W-:-:S03]  /*81f0*/  IMAD.X R37, R169, 0x1, R5, P0 ;  /* 0x00000001a9257824 */ /* 0x000fc600000e0605 */
[----:B------:R1:W-:Y:S01]  /*8200*/  LDGSTS.E [R41+0x5d00], desc[UR10][R34.64], P4 ;  /* 0x05d0000022297fae */ /* 0x0003e2000a1a100a */
[----:B--2---:R-:W-:-:S03]  /*8210*/  IADD3 R32, P1, PT, R3, R162, RZ ;  /* 0x000000a203207210 */ /* 0x004fc60007f3e0ff */
[----:B------:R2:W-:Y:S02]  /*8220*/  LDGSTS.E [R43+0x4200], desc[UR10][R36.64], P4 ;  /* 0x04200000242b7fae */ /* 0x0005e4000a1a100a */
[----:B------:R-:W-:Y:S01]  /*8230*/  IMAD.X R33, R161, 0x1, R5, P1 ;  /* 0x00000001a1217824 */ /* 0x000fe200008e0605 */
[----:B-1----:R-:W-:-:S04]  /*8240*/  IADD3 R34, P0, PT, R3, R154, RZ ;  /* 0x0000009a03227210 */ /* 0x002fc80007f1e0ff */
[----:B------:R1:W-:Y:S01]  /*8250*/  LDGSTS.E [R43+0x4600], desc[UR10][R32.64], P4 ;  /* 0x04600000202b7fae */ /* 0x0003e2000a1a100a */
[----:B------:R-:W-:Y:S01]  /*8260*/  VIADD R41, R247, UR8 ;  /* 0x00000008f7297c36 */ /* 0x000fe20008000000 */
        /* <DEDUP_REMOVED lines=14> */
[--C-:B------:R-:W-:Y:S01]  /*8350*/  IMAD.X R35, R121, 0x1, R5.reuse, P1 ;  /* 0x0000000179237824 */ /* 0x100fe200008e0605 */
[----:B------:R-:W-:Y:S01]  /*8360*/  IADD3 R11, P5, PT, R11, R24, RZ ;  /* 0x000000180b0b7210 */ /* 0x000fe20007fbe0ff */
[----:B------:R-:W-:-:S03]  /*8370*/  IMAD.X R37, R18, 0x1, R5, P0 ;  /* 0x0000000112257824 */ /* 0x000fc600000e0605 */
[----:B------:R1:W-:Y:S01]  /*8380*/  LDGSTS.E [R43+0x5600], desc[UR10][R34.64], P4 ;  /* 0x05600000222b7fae */ /* 0x0003e2000a1a100a */
[----:B------:R-:W-:Y:S01]  /*8390*/  IMAD.X R18, R18, 0x1, R23, P5 ;  /* 0x0000000112127824 */ /* 0x000fe200028e0617 */
[C---:B--2---:R-:W-:Y:S02]  /*83a0*/  IADD3 R32, P1, PT, R3.reuse, R7, RZ ;  /* 0x0000000703207210 */ /* 0x044fe40007f3e0ff */
[----:B------:R2:W-:Y:S03]  /*83b0*/  LDGSTS.E [R43+0x5a00], desc[UR10][R36.64], P4 ;  /* 0x05a00000242b7fae */ /* 0x0005e6000a1a100a */
        /* <DEDUP_REMOVED lines=8> */
[--C-:B------:R-:W-:Y:S01]  /*8440*/  IMAD.X R159, R159, 0x1, R23.reuse, P3 ;  /* 0x000000019f9f7824 */ /* 0x100fe200018e0617 */
[----:B------:R-:W-:Y:S02]  /*8450*/  IADD3 R174, P3, PT, R174, R24, RZ ;  /* 0x00000018aeae7210 */ /* 0x000fe40007f7e0ff */
[----:B-1----:R-:W-:Y:S01]  /*8460*/  IADD3 R32, P0, PT, R3, R152, RZ ;  /* 0x0000009803207210 */ /* 0x002fe20007f1e0ff */
[----:B------:R1:W-:Y:S01]  /*8470*/  LDGSTS.E [R41+0x4700], desc[UR10][R36.64], P4 ;  /* 0x0470000024297fae */ /* 0x0003e2000a1a100a */
[----:B------:R-:W-:Y:S01]  /*8480*/  IADD3 R152, P6, PT, R152, R24, RZ ;  /* 0x0000001898987210 */ /* 0x000fe20007fde0ff */
[----:B------:R-:W-:Y:S02]  /*8490*/  IMAD.X R173, R173, 0x1, R23, P3 ;  /* 0x00000001adad7824 */ /* 0x000fe400018e0617 */
[----:B------:R-:W-:-:S02]  /*84a0*/  IMAD.X R33, R151, 0x1, R5, P0 ;  /* 0x0000000197217824 */ /* 0x000fc400000e0605 */
[----:B------:R-:W-:Y:S01]  /*84b0*/  IMAD.X R151, R151, 0x1, R23, P6 ;  /* 0x0000000197977824 */ /* 0x000fe200030e0617 */
[C---:B--2---:R-:W-:Y:S02]  /*84c0*/  IADD3 R34, P1, PT, R3.reuse, R144, RZ ;  /* 0x0000009003227210 */ /* 0x044fe40007f3e0ff */
[----:B------:R2:W-:Y:S01]  /*84d0*/  LDGSTS.E [R41+0x4b00], desc[UR10][R32.64], P4 ;  /* 0x04b0000020297fae */ /* 0x0005e2000a1a100a */
[----:B------:R-:W-:Y:S02]  /*84e0*/  IADD3 R166, P6, PT, R166, R24, RZ ;  /* 0x00000018a6a67210 */ /* 0x000fe40007fde0ff */
[----:B-1----:R-:W-:Y:S01]  /*84f0*/  IADD3 R36, P0, PT, R3, R136, RZ ;  /* 0x0000008803247210 */ /* 0x002fe20007f1e0ff */
[----:B------:R-:W-:Y:S01]  /*8500*/  IMAD.X R35, R143, 0x1, R5, P1 ;  /* 0x000000018f237824 */ /* 0x000fe200008e0605 */
[----:B------:R-:W-:Y:S01]  /*8510*/  IADD3 R38, P1, PT, R3, R120, RZ ;  /* 0x0000007803267210 */ /* 0x000fe20007f3e0ff */
[----:B------:R-:W-:Y:S01]  /*8520*/  IMAD.X R165, R165, 0x1, R23, P6 ;  /* 0x00000001a5a57824 */ /* 0x000fe200030e0617 */
[-C--:B------:R-:W-:Y:S01]  /*8530*/  IADD3 R136, P5, PT, R136, R24.reuse, RZ ;  /* 0x0000001888887210 */ /* 0x080fe20007fbe0ff */
[--C-:B------:R-:W-:Y:S01]  /*8540*/  IMAD.X R37, R135, 0x1, R5.reuse, P0 ;  /* 0x0000000187257824 */ /* 0x100fe200000e0605 */
[----:B------:R1:W-:Y:S01]  /*8550*/  LDGSTS.E [R41+0x4f00], desc[UR10][R34.64], P4 ;  /* 0x04f0000022297fae */ /* 0x0003e2000a1a100a */
[----:B------:R-:W-:Y:S01]  /*8560*/  IMAD.X R39, R31, 0x1, R5, P1 ;  /* 0x000000011f277824 */ /* 0x000fe200008e0605 */
[----:B------:R-:W-:Y:S01]  /*8570*/  IADD3 R7, P1, PT, R7, R24, RZ ;  /* 0x0000001807077210 */ /* 0x000fe20007f3e0ff */
[--C-:B------:R-:W-:Y:S01]  /*8580*/  IMAD.X R135, R135, 0x1, R23.reuse, P5 ;  /* 0x0000000187877824 */ /* 0x100fe200028e0617 */
[----:B--2---:R-:W-:Y:S01]  /*8590*/  IADD3 R32, P2, PT, R3, R10, RZ ;  /* 0x0000000a03207210 */ /* 0x004fe20007f5e0ff */
[----:B------:R2:W-:Y:S01]  /*85a0*/  LDGSTS.E [R41+0x5300], desc[UR10][R36.64], P4 ;  /* 0x0530000024297fae */ /* 0x0005e2000a1a100a */
[-C--:B------:R-:W-:Y:S01]  /*85b0*/  IADD3 R150, P5, PT, R150, R24.reuse, RZ ;  /* 0x0000001896967210 */ /* 0x080fe20007fbe0ff */
[----:B------:R-:W-:Y:S01]  /*85c0*/  IMAD.X R14, R14, 0x1, R23, P1 ;  /* 0x000000010e0e7824 */ /* 0x000fe200008e0617 */
[-C--:B------:R-:W-:Y:S01]  /*85d0*/  IADD3 R120, P1, PT, R120, R24.reuse, RZ ;  /* 0x0000001878787210 */ /* 0x080fe20007f3e0ff */
[----:B------:R-:W-:Y:S01]  /*85e0*/  IMAD.X R33, R17, 0x1, R5, P2 ;  /* 0x0000000111217824 */ /* 0x000fe200010e0605 */
[----:B------:R2:W-:Y:S01]  /*85f0*/  LDGSTS.E [R41+0x5700], desc[UR10][R38.64], P4 ;  /* 0x0570000026297fae */ /* 0x0005e2000a1a100a */
[----:B------:R-:W-:Y:S01]  /*8600*/  IADD3 R8, P2, PT, R8, R24, RZ ;  /* 0x0000001808087210 */ /* 0x000fe20007f5e0ff */
[--C-:B------:R-:W-:Y:S01]  /*8610*/  IMAD.X R149, R149, 0x1, R23.reuse, P5 ;  /* 0x0000000195957824 */ /* 0x100fe200028e0617 */
[----:B-1----:R-:W-:Y:S01]  /*8620*/  IADD3 R34, P0, PT, R3, R2, RZ ;  /* 0x0000000203227210 */ /* 0x002fe20007f1e0ff */
[----:B------:R2:W-:Y:S01]  /*8630*/  LDGSTS.E [R41+0x5b00], desc[UR10][R32.64], P4 ;  /* 0x05b0000020297fae */ /* 0x0005e2000a1a100a */
[-C--:B------:R-:W-:Y:S01]  /*8640*/  IADD3 R164, P5, PT, R164, R24.reuse, RZ ;  /* 0x00000018a4a47210 */ /* 0x080fe20007fbe0ff */
[----:B------:R-:W-:Y:S01]  /*8650*/  IMAD.X R15, R15, 0x1, R23, P2 ;  /* 0x000000010f0f7824 */ /* 0x000fe200010e0617 */
[-C--:B------:R-:W-:Y:S01]  /*8660*/  IADD3 R122, P2, PT, R122, R24.reuse, RZ ;  /* 0x000000187a7a7210 */ /* 0x080fe20007f5e0ff */
[----:B------:R-:W-:Y:S01]  /*8670*/  IMAD.X R35, R13, 0x1, R5, P0 ;  /* 0x000000010d237824 */ /* 0x000fe200000e0605 */
[-C--:B------:R-:W-:Y:S01]  /*8680*/  IADD3 R2, P0, PT, R2, R24.reuse, RZ ;  /* 0x0000001802027210 */ /* 0x080fe20007f1e0ff */
[--C-:B------:R-:W-:Y:S01]  /*8690*/  IMAD.X R31, R31, 0x1, R23.reuse, P1 ;  /* 0x000000011f1f7824 */ /* 0x100fe200008e0617 */
[-C--:B------:R-:W-:Y:S01]  /*86a0*/  IADD3 R142, P1, PT, R142, R24.reuse, RZ ;  /* 0x000000188e8e7210 */ /* 0x080fe20007f3e0ff */
[--C-:B------:R-:W-:Y:S01]  /*86b0*/  IMAD.X R121, R121, 0x1, R23.reuse, P2 ;  /* 0x0000000179797824 */ /* 0x100fe200010e0617 */
[----:B------:R2:W-:Y:S01]  /*86c0*/  LDGSTS.E [R41+0x5f00], desc[UR10][R34.64], P4 ;  /* 0x05f0000022297fae */ /* 0x0005e2000a1a100a */
[-C--:B------:R-:W-:Y:S01]  /*86d0*/  IADD3 R10, P4, PT, R10, R24.reuse, RZ ;  /* 0x000000180a0a7210 */ /* 0x080fe20007f9e0ff */
[--C-:B------:R-:W-:Y:S01]  /*86e0*/  IMAD.X R13, R13, 0x1, R23.reuse, P0 ;  /* 0x000000010d0d7824 */ /* 0x100fe200000e0617 */
[-C--:B------:R-:W-:Y:S01]  /*86f0*/  IADD3 R30, P0, PT, R30, R24.reuse, RZ ;  /* 0x000000181e1e7210 */ /* 0x080fe20007f1e0ff */
[--C-:B------:R-:W-:Y:S01]  /*8700*/  IMAD.X R163, R163, 0x1, R23.reuse, P5 ;  /* 0x00000001a3a37824 */ /* 0x100fe200028e0617 */
[-C--:B------:R-:W-:Y:S01]  /*8710*/  IADD3 R144, P2, PT, R144, R24.reuse, RZ ;  /* 0x0000001890907210 */ /* 0x080fe20007f5e0ff */
[--C-:B------:R-:W-:Y:S01]  /*8720*/  IMAD.X R17, R17, 0x1, R23.reuse, P4 ;  /* 0x0000000111117824 */ /* 0x100fe200020e0617 */
[-C--:B------:R-:W-:Y:S01]  /*8730*/  IADD3 R134, P4, PT, R134, R24.reuse, RZ ;  /* 0x0000001886867210 */ /* 0x080fe20007f9e0ff */
[--C-:B------:R-:W-:Y:S01]  /*8740*/  IMAD.X R27, R27, 0x1, R23.reuse, P0 ;  /* 0x000000011b1b7824 */ /* 0x100fe200000e0617 */
[----:B------:R-:W-:Y:S01]  /*8750*/  IADD3 R140, P0, PT, R140, R24, RZ ;  /* 0x000000188c8c7210 */ /* 0x000fe20007f1e0ff */
[--C-:B------:R-:W-:Y:S01]  /*8760*/  IMAD.X R141, R141, 0x1, R23.reuse, P1 ;  /* 0x000000018d8d7824 */ /* 0x100fe200008e0617 */
[----:B------:R-:W-:Y:S01]  /*8770*/  ISETP.NE.U32.AND P5, PT, R178, R4, PT ;  /* 0x00000004b200720c */ /* 0x000fe20003fa5070 */
[--C-:B------:R-:W-:Y:S01]  /*8780*/  IMAD.X R133, R133, 0x1, R23.reuse, P4 ;  /* 0x0000000185857824 */ /* 0x100fe200020e0617 */
        /* <DEDUP_REMOVED lines=15> */
[----:B------:R-:W0:Y:S01]  /*8880*/  LDGDEPBAR ;  /* 0x00000000000079af */ /* 0x000e220000000000 */
[----:B------:R-:W-:Y:S01]  /*8890*/  LEA R20, P4, R175, R20, 0x2 ;  /* 0x00000014af147211 */ /* 0x000fe200078810ff */
[----:B------:R-:W-:-:S02]  /*88a0*/  IMAD.X R167, R167, 0x1, R23, P0 ;  /* 0x00000001a7a77824 */ /* 0x000fc400000e0617 */
[--C-:B------:R-:W-:Y:S02]  /*88b0*/  IMAD.X R169, R169, 0x1, R23.reuse, P1 ;  /* 0x00000001a9a97824 */ /* 0x100fe400008e0617 */
[----:B------:R-:W-:Y:S02]  /*88c0*/  IMAD.X R171, R171, 0x1, R23, P2 ;  /* 0x00000001abab7824 */ /* 0x000fe400010e0617 */
[----:B------:R-:W-:Y:S01]  /*88d0*/  IMAD.X R21, R21, 0x1, R209, P4 ;  /* 0x0000000115157824 */ /* 0x000fe200020e06d1 */
[----:B--2---:R-:W-:Y:S06]  /*88e0*/  @P5 BRA `(.L_x_2) ;  /* 0xffffffdc00545947 */ /* 0x004fec000383ffff */
.L_x_1:
[----:B------:R-:W-:-:S04]  /*88f0*/  DEPBAR.LE SB0, 0x0 ;  /* 0x000080000000791a */ /* 0x000fc80000000000 */
[C---:B------:R-:W-:Y:S01]  /*8900*/  VIADD R6, R0.reuse, 0x2 ;  /* 0x0000000200067836 */ /* 0x040fe20000000000 */
[----:B------:R-:W-:Y:S01]  /*8910*/  ISETP.GE.AND P0, PT, R245, R28, PT ;  /* 0x0000001cf500720c */ /* 0x000fe20003f06270 */
[----:B------:R-:W-:Y:S01]  /*8920*/  VIADD R4, R0, 0x3 ;  /* 0x0000000300047836 */ /* 0x000fe20000000000 */
[----:B------:R-:W-:Y:S01]  /*8930*/  LEA R246, R246, UR4, 0x4 ;  /* 0x00000004f6f67c11 */ /* 0x000fe2000f8e20ff */
[----:B------:R-:W-:Y:S01]  /*8940*/  BAR.SYNC.DEFER_BLOCKING 0x0 ;  /* 0x0000000000007b1d */ /* 0x000fe20000010000 */
[----:B------:R-:W-:Y:S01]  /*8950*/  VIADD R3, R244, UR4 ;  /* 0x00000004f4037c36 */ /* 0x000fe20008000000 */
[-C--:B------:R-:W-:Y:S01]  /*8960*/  ISETP.LT.AND P2, PT, R6, R29.reuse, !P0 ;  /* 0x0000001d0600720c */ /* 0x080fe20004741270 */
[----:B------:R-:W-:Y:S01]  /*8970*/  IMAD.MOV.U32 R5, RZ, RZ, R82 ;  /* 0x000000ffff057224 */ /* 0x000fe200078e0052 */
[----:B------:R-:W-:Y:S01]  /*8980*/  ISETP.LT.AND P3, PT, R4, R29, !P0 ;  /* 0x0000001d0400720c */ /* 0x000fe20004761270 */
[----:B------:R-:W-:Y:S01]  /*8990*/  IMAD R252, R252, 0x10, R3 ;  /* 0x00000010fcfc7824 */ /* 0x000fe200078e0203 */
[----:B------:R-:W1:Y:S01]  /*89a0*/  LDCU UR4, c[0x0][0x3b4] ;  /* 0x00007680ff0477ac */ /* 0x000e620008000800 */
[----:B------:R-:W-:-:S02]  /*89b0*/  IMAD.MOV.U32 R4, RZ, RZ, R80 ;  /* 0x000000ffff047224 */ /* 0x000fc400078e0050 */
[----:B------:R-:W-:Y:S01]  /*89c0*/  IMAD.MOV.U32 R6, RZ, RZ, R92 ;  /* 0x000000ffff067224 */ /* 0x000fe200078e005c */
[----:B------:R-:W2:Y:S01]  /*89d0*/  LDCU.64 UR6, c[0x0][0x390] ;  /* 0x00007200ff0677ac */ /* 0x000ea20008000a00 */
[----:B------:R-:W-:Y:S02]  /*89e0*/  IMAD.MOV.U32 R7, RZ, RZ, R94 ;  /* 0x000000ffff077224 */ /* 0x000fe400078e005e */
[----:B------:R-:W-:Y:S01]  /*89f0*/  IMAD.MOV.U32 R8, RZ, RZ, R68 ;  /* 0x000000ffff087224 */ /* 0x000fe200078e0044 */
[----:B------:R-:W3:Y:S01]  /*8a00*/  LDCU UR5, c[0x0][0x3b8] ;  /* 0x00007700ff0577ac */ /* 0x000ee20008000800 */
[----:B------:R-:W-:Y:S02]  /*8a10*/  IMAD.MOV.U32 R9, RZ, RZ, R70 ;  /* 0x000000ffff097224 */ /* 0x000fe400078e0046 */
[----:B------:R-:W-:Y:S02]  /*8a20*/  IMAD.MOV.U32 R10, RZ, RZ, R52 ;  /* 0x000000ffff0a7224 */ /* 0x000fe400078e0034 */
[----:B------:R-:W-:-:S02]  /*8a30*/  IMAD.MOV.U32 R11, RZ, RZ, R54 ;  /* 0x000000ffff0b7224 */ /* 0x000fc400078e0036 */
[----:B------:R-:W-:Y:S02]  /*8a40*/  IMAD.MOV.U32 R12, RZ, RZ, R81 ;  /* 0x000000ffff0c7224 */ /* 0x000fe400078e0051 */
[----:B------:R-:W-:Y:S01]  /*8a50*/  IMAD.MOV.U32 R13, RZ, RZ, R83 ;  /* 0x000000ffff0d7224 */ /* 0x000fe200078e0053 */
[----:B------:R4:W-:Y:S01]  /*8a60*/  STSM.16.M88.4 [R252], R4 ;  /* 0x00000004fc007844 */ /* 0x0009e20000000200 */
[----:B------:R-:W-:Y:S02]  /*8a70*/  IMAD.MOV.U32 R18, RZ, RZ, R53 ;  /* 0x000000ffff127224 */ /* 0x000fe400078e0035 */
[----:B------:R-:W-:Y:S01]  /*8a80*/  IMAD.MOV.U32 R19, RZ, RZ, R55 ;  /* 0x000000ffff137224 */ /* 0x000fe200078e0037 */
[----:B------:R5:W-:Y:S01]  /*8a90*/  STSM.16.M88.4 [R252+0x200], R8 ;  /* 0x00020008fc007844 */ /* 0x000be20000000200 */
[----:B------:R-:W-:Y:S02]  /*8aa0*/  IMAD.MOV.U32 R14, RZ, RZ, R93 ;  /* 0x000000ffff0e7224 */ /* 0x000fe400078e005d */
[----:B------:R-:W-:Y:S01]  /*8ab0*/  IMAD.MOV.U32 R15, RZ, RZ, R95 ;  /* 0x000000ffff0f7224 */ /* 0x000fe200078e005f */
[----:B------:R-:W-:Y:S01]  /*8ac0*/  BAR.SYNC.DEFER_BLOCKING 0x0 ;  /* 0x0000000000007b1d */ /* 0x000fe20000010000 */
[----:B------:R-:W-:-:S02]  /*8ad0*/  IMAD.MOV.U32 R16, RZ, RZ, R69 ;  /* 0x000000ffff107224 */ /* 0x000fc400078e0045 */
[----:B------:R-:W-:Y:S02]  /*8ae0*/  IMAD.MOV.U32 R17, RZ, RZ, R71 ;  /* 0x000000ffff117224 */ /* 0x000fe400078e0047 */
[----:B------:R-:W-:Y:S02]  /*8af0*/  IMAD.MOV.U32 R20, RZ, RZ, R96 ;  /* 0x000000ffff147224 */ /* 0x000fe400078e0060 */
[----:B------:R-:W-:Y:S02]  /*8b00*/  IMAD.MOV.U32 R21, RZ, RZ, R98 ;  /* 0x000000ffff157224 */ /* 0x000fe400078e0062 */
[----:B----4-:R-:W-:Y:S02]  /*8b10*/  IMAD.MOV.U32 R4, RZ, RZ, R88 ;  /* 0x000000ffff047224 */ /* 0x010fe400078e0058 */
[----:B------:R-:W-:Y:S02]  /*8b20*/  IMAD.MOV.U32 R5, RZ, RZ, R90 ;  /* 0x000000ffff057224 */ /* 0x000fe400078e005a */
[----:B------:R-:W-:-:S02]  /*8b30*/  IMAD.MOV.U32 R6, RZ, RZ, R84 ;  /* 0x000000ffff067224 */ /* 0x000fc400078e0054 */
[----:B------:R-:W-:Y:S02]  /*8b40*/  IMAD.MOV.U32 R7, RZ, RZ, R86 ;  /* 0x000000ffff077224 */ /* 0x000fe400078e0056 */
[----:B-----5:R-:W-:Y:S02]  /*8b50*/  IMAD.MOV.U32 R8, RZ, RZ, R64 ;  /* 0x000000ffff087224 */ /* 0x020fe400078e0040 */
[----:B------:R-:W-:Y:S02]  /*8b60*/  IMAD.MOV.U32 R9, RZ, RZ, R66 ;  /* 0x000000ffff097224 */ /* 0x000fe400078e0042 */
[----:B------:R-:W-:Y:S02]  /*8b70*/  IMAD.MOV.U32 R10, RZ, RZ, R44 ;  /* 0x000000ffff0a7224 */ /* 0x000fe400078e002c */
[----:B------:R-:W-:Y:S01]  /*8b80*/  IMAD.MOV.U32 R11, RZ, RZ, R46 ;  /* 0x000000ffff0b7224 */ /* 0x000fe200078e002e */
[----:B------:R-:W4:Y:S01]  /*8b90*/  LDS.128 R80, [R246] ;  /* 0x00000000f6507984 */ /* 0x000f220000000c00 */
[----:B------:R-:W-:-:S02]  /*8ba0*/  IMAD.MOV.U32 R22, RZ, RZ, R72 ;  /* 0x000000ffff167224 */ /* 0x000fc400078e0048 */
[----:B------:R-:W-:Y:S01]  /*8bb0*/  IMAD.MOV.U32 R23, RZ, RZ, R74 ;  /* 0x000000ffff177224 */ /* 0x000fe200078e004a */
[----:B------:R-:W-:Y:S01]  /*8bc0*/  LDS.128 R52, [R246+0x400] ;  /* 0x00040000f6347984 */ /* 0x000fe20000000c00 */
[----:B------:R-:W-:Y:S02]  /*8bd0*/  IMAD.MOV.U32 R24, RZ, RZ, R56 ;  /* 0x000000ffff187224 */ /* 0x000fe400078e0038 */
[----:B------:R-:W-:Y:S01]  /*8be0*/  IMAD.MOV.U32 R25, RZ, RZ, R58 ;  /* 0x000000ffff197224 */ /* 0x000fe200078e003a */
[----:B------:R-:W-:Y:S01]  /*8bf0*/  BAR.SYNC.DEFER_BLOCKING 0x0 ;  /* 0x0000000000007b1d */ /* 0x000fe20000010000 */
[----:B------:R-:W-:Y:S02]  /*8c00*/  IMAD.MOV.U32 R26, RZ, RZ, R112 ;  /* 0x000000ffff1a7224 */ /* 0x000fe400078e0070 */
[----:B------:R-:W-:Y:S02]  /*8c10*/  IMAD.MOV.U32 R27, RZ, RZ, R114 ;  /* 0x000000ffff1b7224 */ /* 0x000fe400078e0072 */
[----:B------:R-:W-:-:S02]  /*8c20*/  VIADD R2, R0, 0x1 ;  /* 0x0000000100027836 */ /* 0x000fc40000000000 */
[----:B------:R-:W-:Y:S02]  /*8c30*/  IMAD.MOV.U32 R64, RZ, RZ, R57 ;  /* 0x000000ffff407224 */ /* 0x000fe400078e0039 */
[----:B------:R-:W-:Y:S01]  /*8c40*/  IMAD.MOV.U32 R66, RZ, RZ, R113 ;  /* 0x000000ffff427224 */ /* 0x000fe200078e0071 */
[----:B------:R-:W-:Y:S01]  /*8c50*/  ISETP.LT.AND P4, PT, R2, R29, !P0 ;  /* 0x0000001d0200720c */ /* 0x000fe20004781270 */
[C---:B------:R-:W-:Y:S02]  /*8c60*/  VIADD R2, R0.reuse, 0x4 ;  /* 0x0000000400027836 */ /* 0x040fe40000000000 */
[----:B---3--:R-:W-:-:S03]  /*8c70*/  IMAD R28, R0, UR5, RZ ;  /* 0x00000005001c7c24 */ /* 0x008fc6000f8e02ff */
[----:B------:R-:W-:Y:S01]  /*8c80*/  ISETP.LT.AND P5, PT, R2, R29, !P0 ;  /* 0x0000001d0200720c */ /* 0x000fe200047a1270 */
[----:B-1----:R-:W-:Y:S02]  /*8c90*/  IMAD R2, R245, UR4, RZ ;  /* 0x00000004f5027c24 */ /* 0x002fe4000f8e02ff */
[----:B------:R-:W-:-:S03]  /*8ca0*/  VIADD R57, R28, UR5 ;  /* 0x000000051c397c36 */ /* 0x000fc60008000000 */
[C---:B--2---:R-:W-:Y:S01]  /*8cb0*/  LEA R3, P1, R2.reuse, UR6, 0x2 ;  /* 0x0000000602037c11 */ /* 0x044fe2000f8210ff */
[----:B------:R1:W-:Y:S03]  /*8cc0*/  STSM.16.M88.4 [R252], R12 ;  /* 0x0000000cfc007844 */ /* 0x0003e60000000200 */
[----:B------:R-:W-:Y:S01]  /*8cd0*/  LEA.HI.X.SX32 R2, R2, UR7, 0x2, P1 ;  /* 0x0000000702027c11 */ /* 0x000fe200088f16ff */
[----:B------:R2:W-:Y:S01]  /*8ce0*/  STSM.16.M88.4 [R252+0x200], R16 ;  /* 0x00020010fc007844 */ /* 0x0005e20000000200 */
[----:B------:R-:W-:Y:S02]  /*8cf0*/  ISETP.LT.AND P1, PT, R0, R29, !P0 ;  /* 0x0000001d0000720c */ /* 0x000fe40004721270 */
[CC--:B------:R-:W-:Y:S01]  /*8d00*/  LEA R30, P6, R28.reuse, R3.reuse, 0x2 ;  /* 0x000000031c1e7211 */ /* 0x0c0fe200078c10ff */
[----:B------:R-:W-:Y:S03]  /*8d10*/  BAR.SYNC.DEFER_BLOCKING 0x0 ;  /* 0x0000000000007b1d */ /* 0x000fe60000010000 */
[----:B------:R-:W-:Y:S01]  /*8d20*/  LEA.HI.X.SX32 R31, R28, R2, 0x2, P6 ;  /* 0x000000021c1f7211 */ /* 0x000fe200030f16ff */
[----:B------:R-:W-:Y:S01]  /*8d30*/  VIADD R28, R0, 0x5 ;  /* 0x00000005001c7836 */ /* 0x000fe20000000000 */
[----:B------:R-:W-:Y:S01]  /*8d40*/  LEA R56, P6, R57, R3, 0x2 ;  /* 0x0000000339387211 */ /* 0x000fe200078c10ff */
[----:B-1----:R-:W-:-:S02]  /*8d50*/  IMAD.MOV.U32 R12, RZ, RZ, R89 ;  /* 0x000000ffff0c7224 */ /* 0x002fc400078e0059 */
[----:B------:R-:W-:Y:S02]  /*8d60*/  IMAD.MOV.U32 R13, RZ, RZ, R91 ;  /* 0x000000ffff0d7224 */ /* 0x000fe400078e005b */
[----:B--2---:R-:W-:Y:S02]  /*8d70*/  IMAD.MOV.U32 R18, RZ, RZ, R45 ;  /* 0x000000ffff127224 */ /* 0x004fe400078e002d */
[----:B------:R-:W-:Y:S02]  /*8d80*/  IMAD.MOV.U32 R19, RZ, RZ, R47 ;  /* 0x000000ffff137224 */ /* 0x000fe400078e002f */
[----:B------:R-:W-:Y:S02]  /*8d90*/  IMAD.MOV.U32 R14, RZ, RZ, R85 ;  /* 0x000000ffff0e7224 */ /* 0x000fe400078e0055 */
[----:B------:R-:W-:Y:S02]  /*8da0*/  IMAD.MOV.U32 R15, RZ, RZ, R87 ;  /* 0x000000ffff0f7224 */ /* 0x000fe400078e0057 */
[----:B------:R-:W-:-:S02]  /*8db0*/  IMAD.MOV.U32 R16, RZ, RZ, R65 ;  /* 0x000000ffff107224 */ /* 0x000fc400078e0041 */
[----:B------:R-:W-:Y:S01]  /*8dc0*/  IMAD.MOV.U32 R17, RZ, RZ, R67 ;  /* 0x000000ffff117224 */ /* 0x000fe200078e0043 */
[----:B------:R-:W1:Y:S01]  /*8dd0*/  LDS.128 R68, [R246] ;  /* 0x00000000f6447984 */ /* 0x000e620000000c00 */
[----:B------:R-:W-:Y:S02]  /*8de0*/  IMAD.MOV.U32 R65, RZ, RZ, R59 ;  /* 0x000000ffff417224 */ /* 0x000fe400078e003b */
[----:B------:R-:W-:Y:S01]  /*8df0*/  IMAD.MOV.U32 R67, RZ, RZ, R115 ;  /* 0x000000ffff437224 */ /* 0x000fe200078e0073 */
[----:B------:R-:W2:Y:S01]  /*8e00*/  LDS.128 R48, [R246+0x400] ;  /* 0x00040000f6307984 */ /* 0x000ea20000000c00 */
[C---:B------:R-:W-:Y:S01]  /*8e10*/  VIADD R59, R57.reuse, UR5 ;  /* 0x00000005393b7c36 */ /* 0x040fe20008000000 */
[----:B------:R-:W-:Y:S01]  /*8e20*/  LEA.HI.X.SX32 R57, R57, R2, 0x2, P6 ;  /* 0x0000000239397211 */ /* 0x000fe200030f16ff */
[----:B------:R-:W-:Y:S03]  /*8e30*/  BAR.SYNC.DEFER_BLOCKING 0x0 ;  /* 0x0000000000007b1d */ /* 0x000fe60000010000 */
[----:B------:R-:W-:-:S03]  /*8e40*/  LEA R58, P6, R59, R3, 0x2 ;  /* 0x000000033b3a7211 */ /* 0x000fc600078c10ff */
[----:B------:R3:W-:Y:S04]  /*8e50*/  STSM.16.M88.4 [R252], R4 ;  /* 0x00000004fc007844 */ /* 0x0007e80000000200 */
[----:B------:R5:W-:Y:S01]  /*8e60*/  STSM.16.M88.4 [R252+0x200], R8 ;  /* 0x00020008fc007844 */ /* 0x000be20000000200 */
[----:B------:R-:W-:Y:S01]  /*8e70*/  BAR.SYNC.DEFER_BLOCKING 0x0 ;  /* 0x0000000000007b1d */ /* 0x000fe20000010000 */
[----:B---3--:R-:W-:Y:S02]  /*8e80*/  IMAD.MOV.U32 R4, RZ, RZ, R100 ;  /* 0x000000ffff047224 */ /* 0x008fe400078e0064 */
[----:B------:R-:W-:Y:S02]  /*8e90*/  IMAD.MOV.U32 R5, RZ, RZ, R102 ;  /* 0x000000ffff057224 */ /* 0x000fe400078e0066 */
[----:B------:R-:W-:-:S02]  /*8ea0*/  IMAD.MOV.U32 R6, RZ, RZ, R76 ;  /* 0x000000ffff067224 */ /* 0x000fc400078e004c */
[----:B------:R-:W-:Y:S02]  /*8eb0*/  IMAD.MOV.U32 R7, RZ, RZ, R78 ;  /* 0x000000ffff077224 */ /* 0x000fe400078e004e */
[----:B-----5:R-:W-:Y:S02]  /*8ec0*/  IMAD.MOV.U32 R8, RZ, RZ, R60 ;  /* 0x000000ffff087224 */ /* 0x020fe400078e003c */
[----:B------:R-:W-:Y:S02]  /*8ed0*/  IMAD.MOV.U32 R9, RZ, RZ, R62 ;  /* 0x000000ffff097224 */ /* 0x000fe400078e003e */
[----:B------:R-:W-:Y:S02]  /*8ee0*/  IMAD.MOV.U32 R10, RZ, RZ, R104 ;  /* 0x000000ffff0a7224 */ /* 0x000fe400078e0068 */
[----:B------:R-:W-:Y:S01]  /*8ef0*/  IMAD.MOV.U32 R11, RZ, RZ, R106 ;  /* 0x000000ffff0b7224 */ /* 0x000fe200078e006a */
[----:B------:R-:W3:Y:S01]  /*8f00*/  LDS.128 R44, [R246] ;  /* 0x00000000f62c7984 */ /* 0x000ee20000000c00 */
[----:B------:R-:W-:-:S02]  /*8f10*/  IMAD.MOV.U32 R60, RZ, RZ, R97 ;  /* 0x000000ffff3c7224 */ /* 0x000fc400078e0061 */
[----:B------:R-:W-:Y:S01]  /*8f20*/  IMAD.MOV.U32 R62, RZ, RZ, R73 ;  /* 0x000000ffff3e7224 */ /* 0x000fe200078e0049 */
[----:B------:R-:W-:Y:S01]  /*8f30*/  LDS.128 R36, [R246+0x400] ;  /* 0x00040000f6247984 */ /* 0x000fe20000000c00 */
[----:B------:R-:W-:Y:S06]  /*8f40*/  BAR.SYNC.DEFER_BLOCKING 0x0 ;  /* 0x0000000000007b1d */ /* 0x000fec0000010000 */
[----:B------:R5:W-:Y:S04]  /*8f50*/  STSM.16.M88.4 [R252], R12 ;  /* 0x0000000cfc007844 */ /* 0x000be80000000200 */
[----:B------:R1:W-:Y:S01]  /*8f60*/  STSM.16.M88.4 [R252+0x200], R16 ;  /* 0x00020010fc007844 */ /* 0x0003e20000000200 */
[----:B------:R-:W-:Y:S01]  /*8f70*/  BAR.SYNC.DEFER_BLOCKING 0x0 ;  /* 0x0000000000007b1d */ /* 0x000fe20000010000 */
[----:B-----5:R-:W-:-:S02]  /*8f80*/  IMAD.MOV.U32 R12, RZ, RZ, R101 ;  /* 0x000000ffff0c7224 */ /* 0x020fc400078e0065 */
[----:B------:R-:W-:Y:S02]  /*8f90*/  IMAD.MOV.U32 R13, RZ, RZ, R103 ;  /* 0x000000ffff0d7224 */ /* 0x000fe400078e0067 */
[----:B------:R-:W-:Y:S02]  /*8fa0*/  IMAD.MOV.U32 R14, RZ, RZ, R77 ;  /* 0x000000ffff0e7224 */ /* 0x000fe400078e004d */
[----:B------:R-:W-:Y:S02]  /*8fb0*/  IMAD.MOV.U32 R15, RZ, RZ, R79 ;  /* 0x000000ffff0f7224 */ /* 0x000fe400078e004f */
[----:B-1----:R-:W-:Y:S02]  /*8fc0*/  IMAD.MOV.U32 R16, RZ, RZ, R61 ;  /* 0x000000ffff107224 */ /* 0x002fe400078e003d */
[----:B------:R-:W-:Y:S02]  /*8fd0*/  IMAD.MOV.U32 R17, RZ, RZ, R63 ;  /* 0x000000ffff117224 */ /* 0x000fe400078e003f */
[----:B------:R-:W-:-:S02]  /*8fe0*/  IMAD.MOV.U32 R18, RZ, RZ, R105 ;  /* 0x000000ffff127224 */ /* 0x000fc400078e0069 */
[----:B------:R-:W-:Y:S01]  /*8ff0*/  IMAD.MOV.U32 R19, RZ, RZ, R107 ;  /* 0x000000ffff137224 */ /* 0x000fe200078e006b */
[----:B------:R-:W1:Y:S01]  /*9000*/  LDS.128 R40, [R246] ;  /* 0x00000000f6287984 */ /* 0x000e620000000c00 */
[----:B------:R-:W-:Y:S02]  /*9010*/  IMAD.MOV.U32 R61, RZ, RZ, R99 ;  /* 0x000000ffff3d7224 */ /* 0x000fe400078e0063 */
[----:B------:R-:W-:Y:S01]  /*9020*/  IMAD.MOV.U32 R63, RZ, RZ, R75 ;  /* 0x000000ffff3f7224 */ /* 0x000fe200078e004b */
[----:B------:R-:W5:Y:S01]  /*9030*/  LDS.128 R32, [R246+0x400] ;  /* 0x00040000f6207984 */ /* 0x000f620000000c00 */
[----:B------:R-:W-:Y:S06]  /*9040*/  BAR.SYNC.DEFER_BLOCKING 0x0 ;  /* 0x0000000000007b1d */ /* 0x000fec0000010000 */
[----:B------:R-:W-:Y:S04]  /*9050*/  STSM.16.M88.4 [R252], R4 ;  /* 0x00000004fc007844 */ /* 0x000fe80000000200 */
[----:B------:R-:W-:Y:S01]  /*9060*/  STSM.16.M88.4 [R252+0x200], R8 ;  /* 0x00020008fc007844 */ /* 0x000fe20000000200 */
[----:B------:R-:W-:Y:S06]  /*9070*/  BAR.SYNC.DEFER_BLOCKING 0x0 ;  /* 0x0000000000007b1d */ /* 0x000fec0000010000 */
[----:B------:R-:W1:Y:S04]  /*9080*/  LDS.128 R8, [R246] ;  /* 0x00000000f6087984 */ /* 0x000e680000000c00 */
[----:B------:R-:W-:Y:S01]  /*9090*/  LDS.128 R4, [R246+0x400] ;  /* 0x00040000f6047984 */ /* 0x000fe20000000c00 */
[----:B------:R-:W-:Y:S06]  /*90a0*/  BAR.SYNC.DEFER_BLOCKING 0x0 ;  /* 0x0000000000007b1d */ /* 0x000fec0000010000 */
[----:B------:R-:W-:Y:S04]  /*90b0*/  STSM.16.M88.4 [R252], R12 ;  /* 0x0000000cfc007844 */ /* 0x000fe80000000200 */
[----:B------:R-:W-:Y:S01]  /*90c0*/  STSM.16.M88.4 [R252+0x200], R16 ;  /* 0x00020010fc007844 */ /* 0x000fe20000000200 */
[----:B------:R-:W-:Y:S06]  /*90d0*/  BAR.SYNC.DEFER_BLOCKING 0x0 ;  /* 0x0000000000007b1d */ /* 0x000fec0000010000 */
[----:B------:R-:W1:Y:S04]  /*90e0*/  LDS.128 R12, [R246] ;  /* 0x00000000f60c7984 */ /* 0x000e680000000c00 */
[----:B------:R-:W1:Y:S01]  /*90f0*/  LDS.128 R16, [R246+0x400] ;  /* 0x00040000f6107984 */ /* 0x000e620000000c00 */
[----:B------:R-:W-:Y:S06]  /*9100*/  BAR.SYNC.DEFER_BLOCKING 0x0 ;  /* 0x0000000000007b1d */ /* 0x000fec0000010000 */
[----:B------:R-:W-:Y:S04]  /*9110*/  STSM.16.M88.4 [R252], R20 ;  /* 0x00000014fc007844 */ /* 0x000fe80000000200 */
[----:B------:R-:W-:Y:S01]  /*9120*/  STSM.16.M88.4 [R252+0x200], R24 ;  /* 0x00020018fc007844 */ /* 0x000fe20000000200 */
[----:B------:R-:W-:Y:S06]  /*9130*/  BAR.SYNC.DEFER_BLOCKING 0x0 ;  /* 0x0000000000007b1d */ /* 0x000fec0000010000 */
[----:B------:R-:W1:Y:S04]  /*9140*/  LDS.128 R24, [R246] ;  /* 0x00000000f6187984 */ /* 0x000e680000000c00 */
[----:B------:R-:W-:Y:S01]  /*9150*/  LDS.128 R20, [R246+0x400] ;  /* 0x00040000f6147984 */ /* 0x000fe20000000c00 */
[----:B------:R-:W-:Y:S06]  /*9160*/  BAR.SYNC.DEFER_BLOCKING 0x0 ;  /* 0x0000000000007b1d */ /* 0x000fec0000010000 */
[----:B------:R2:W-:Y:S04]  /*9170*/  STSM.16.M88.4 [R252], R60 ;  /* 0x0000003cfc007844 */ /* 0x0005e80000000200 */
[----:B------:R-:W-:Y:S01]  /*9180*/  STSM.16.M88.4 [R252+0x200], R64 ;  /* 0x00020040fc007844 */ /* 0x000fe20000000200 */
[----:B------:R-:W-:Y:S01]  /*9190*/  BAR.SYNC.DEFER_BLOCKING 0x0 ;  /* 0x0000000000007b1d */ /* 0x000fe20000010000 */
[C---:B--2---:R-:W-:Y:S01]  /*91a0*/  VIADD R61, R59.reuse, UR5 ;  /* 0x000000053b3d7c36 */ /* 0x044fe20008000000 */
[----:B------:R-:W-:-:S03]  /*91b0*/  LEA.HI.X.SX32 R59, R59, R2, 0x2, P6 ;  /* 0x000000023b3b7211 */ /* 0x000fc600030f16ff */
[C---:B------:R-:W-:Y:S01]  /*91c0*/  VIADD R62, R61.reuse, UR5 ;  /* 0x000000053d3e7c36 */ /* 0x040fe20008000000 */
[----:B------:R-:W-:-:S04]  /*91d0*/  LEA R60, P6, R61, R3, 0x2 ;  /* 0x000000033d3c7211 */ /* 0x000fc800078c10ff */
[----:B------:R-:W-:Y:S01]  /*91e0*/  LEA.HI.X.SX32 R61, R61, R2, 0x2, P6 ;  /* 0x000000023d3d7211 */ /* 0x000fe200030f16ff */
[----:B----4-:R2:W-:Y:S01]  /*91f0*/  @P1 STG.E desc[UR10][R30.64], R80 ;  /* 0x000000501e001986 */ /* 0x0105e2000c10190a */
[-C--:B------:R-:W-:Y:S01]  /*9200*/  ISETP.LT.AND P1, PT, R28, R29.reuse, !P0 ;  /* 0x0000001d1c00720c */ /* 0x080fe20004721270 */
[----:B------:R-:W-:Y:S02]  /*9210*/  VIADD R28, R0, 0x6 ;  /* 0x00000006001c7836 */ /* 0x000fe40000000000 */
[----:B------:R4:W-:Y:S03]  /*9220*/  @P4 STG.E desc[UR10][R56.64], R68 ;  /* 0x0000004438004986 */ /* 0x0009e6000c10190a */
[----:B------:R-:W-:Y:S01]  /*9230*/  ISETP.LT.AND P4, PT, R28, R29, !P0 ;  /* 0x0000001d1c00720c */ /* 0x000fe20004781270 */
[----:B------:R-:W-:Y:S01]  /*9240*/  VIADD R28, R0, 0x7 ;  /* 0x00000007001c7836 */ /* 0x000fe20000000000 */
[----:B------:R1:W-:Y:S01]  /*9250*/  @P2 STG.E desc[UR10][R58.64], R81 ;  /* 0x000000513a002986 */ /* 0x0003e2000c10190a */
[----:B--2---:R-:W-:-:S03]  /*9260*/  LEA R30, P6, R62, R3, 0x2 ;  /* 0x000000033e1e7211 */ /* 0x004fc600078c10ff */
[----:B------:R2:W-:Y:S01]  /*9270*/  @P3 STG.E desc[UR10][R60.64], R69 ;  /* 0x000000453c003986 */ /* 0x0005e2000c10190a */
[----:B------:R-:W-:Y:S01]  /*9280*/  ISETP.LT.AND P2, PT, R28, R29, !P0 ;  /* 0x0000001d1c00720c */ /* 0x000fe20004741270 */
[----:B------:R-:W-:Y:S01]  /*9290*/  VIADD R28, R0, 0x8 ;  /* 0x00000008001c7836 */ /* 0x000fe20000000000 */
[C---:B------:R-:W-:Y:S01]  /*92a0*/  LEA.HI.X.SX32 R31, R62.reuse, R2, 0x2, P6 ;  /* 0x000000023e1f7211 */ /* 0x040fe200030f16ff */
[----:B----4-:R-:W-:-:S03]  /*92b0*/  VIADD R57, R62, UR5 ;  /* 0x000000053e397c36 */ /* 0x010fc60008000000 */
[----:B------:R-:W-:Y:S01]  /*92c0*/  ISETP.LT.AND P3, PT, R28, R29, !P0 ;  /* 0x0000001d1c00720c */ /* 0x000fe20004761270 */
[----:B------:R-:W-:Y:S01]  /*92d0*/  VIADD R28, R0, 0x9 ;  /* 0x00000009001c7836 */ /* 0x000fe20000000000 */
[C---:B------:R-:W-:Y:S01]  /*92e0*/  LEA R56, P6, R57.reuse, R3, 0x2 ;  /* 0x0000000339387211 */ /* 0x040fe200078c10ff */
[C---:B-1----:R-:W-:Y:S01]  /*92f0*/  VIADD R59, R57.reuse, UR5 ;  /* 0x00000005393b7c36 */ /* 0x042fe20008000000 */
[----:B------:R1:W-:Y:S02]  /*9300*/  @P5 STG.E desc[UR10][R30.64], R82 ;  /* 0x000000521e005986 */ /* 0x0003e4000c10190a */
[-C--:B------:R-:W-:Y:S01]  /*9310*/  LEA.HI.X.SX32 R57, R57, R2.reuse, 0x2, P6 ;  /* 0x0000000239397211 */ /* 0x080fe200030f16ff */
[C---:B------:R-:W-:Y:S01]  /*9320*/  VIADD R62, R59.reuse, UR5 ;  /* 0x000000053b3e7c36 */ /* 0x040fe20008000000 */
[----:B------:R-:W-:Y:S01]  /*9330*/  ISETP.LT.AND P5, PT, R28, R29, !P0 ;  /* 0x0000001d1c00720c */ /* 0x000fe200047a1270 */
[----:B------:R-:W-:Y:S01]  /*9340*/  VIADD R28, R0, 0xa ;  /* 0x0000000a001c7836 */ /* 0x000fe20000000000 */
[C---:B------:R-:W-:Y:S01]  /*9350*/  LEA R58, P6, R59.reuse, R3, 0x2 ;  /* 0x000000033b3a7211 */ /* 0x040fe200078c10ff */
[----:B------:R4:W-:Y:S03]  /*9360*/  @P1 STG.E desc[UR10][R56.64], R70 ;  /* 0x0000004638001986 */ /* 0x0009e6000c10190a */
[----:B------:R-:W-:-:S02]  /*9370*/  LEA.HI.X.SX32 R59, R59, R2, 0x2, P6 ;  /* 0x000000023b3b7211 */ /* 0x000fc400030f16ff */
[----:B------:R-:W-:Y:S01]  /*9380*/  ISETP.LT.AND P1, PT, R28, R29, !P0 ;  /* 0x0000001d1c00720c */ /* 0x000fe20004721270 */
[----:B------:R-:W-:Y:S01]  /*9390*/  VIADD R28, R0, 0xb ;  /* 0x0000000b001c7836 */ /* 0x000fe20000000000 */
[C---:B--2---:R-:W-:Y:S01]  /*93a0*/  LEA R60, P6, R62.reuse, R3, 0x2 ;  /* 0x000000033e3c7211 */ /* 0x044fe200078c10ff */
[C---:B-1----:R-:W-:Y:S01]  /*93b0*/  VIADD R31, R62.reuse, UR5 ;  /* 0x000000053e1f7c36 */ /* 0x042fe20008000000 */
[----:B------:R-:W-:Y:S02]  /*93c0*/  @P4 STG.E desc[UR10][R58.64], R83 ;  /* 0x000000533a004986 */ /* 0x000fe4000c10190a */
[----:B------:R-:W-:Y:S01]  /*93d0*/  LEA.HI.X.SX32 R61, R62, R2, 0x2, P6 ;  /* 0x000000023e3d7211 */ /* 0x000fe200030f16ff */
[C---:B----4-:R-:W-:Y:S01]  /*93e0*/  VIADD R57, R31.reuse, UR5 ;  /* 0x000000051f397c36 */ /* 0x050fe20008000000 */
[----:B------:R-:W-:Y:S01]  /*93f0*/  ISETP.LT.AND P4, PT, R28, R29, !P0 ;  /* 0x0000001d1c00720c */ /* 0x000fe20004781270 */
[----:B------:R-:W-:Y:S01]  /*9400*/  VIADD R28, R0, 0xc ;  /* 0x0000000c001c7836 */ /* 0x000fe20000000000 */
[----:B------:R-:W-:Y:S01]  /*9410*/  LEA R30, P6, R31, R3, 0x2 ;  /* 0x000000031f1e7211 */ /* 0x000fe200078c10ff */
[----:B------:R1:W-:Y:S01]  /*9420*/  @P2 STG.E desc[UR10][R60.64], R71 ;  /* 0x000000473c002986 */ /* 0x0003e2000c10190a */
[----:B------:R-:W-:-:S02]  /*9430*/  VIADD R62, R57, UR5 ;  /* 0x00000005393e7c36 */ /* 0x000fc40008000000 */
[-C--:B------:R-:W-:Y:S02]  /*9440*/  LEA.HI.X.SX32 R31, R31, R2.reuse, 0x2, P6 ;  /* 0x000000021f1f7211 */ /* 0x080fe400030f16ff */
[----:B------:R-:W-:Y:S01]  /*9450*/  ISETP.LT.AND P2, PT, R28, R29, !P0 ;  /* 0x0000001d1c00720c */ /* 0x000fe20004741270 */
[----:B------:R-:W-:Y:S01]  /*9460*/  VIADD R28, R0, 0xd ;  /* 0x0000000d001c7836 */ /* 0x000fe20000000000 */
[C---:B------:R-:W-:Y:S01]  /*9470*/  LEA R56, P6, R57.reuse, R3, 0x2 ;  /* 0x0000000339387211 */ /* 0x040fe200078c10ff */
[----:B------:R2:W-:Y:S03]  /*9480*/  @P3 STG.E desc[UR10][R30.64], R52 ;  /* 0x000000341e003986 */ /* 0x0005e6000c10190a */
[-C--:B------:R-:W-:Y:S01]  /*9490*/  LEA.HI.X.SX32 R57, R57, R2.reuse, 0x2, P6 ;  /* 0x0000000239397211 */ /* 0x080fe200030f16ff */
[----:B-1----:R-:W-:Y:S01]  /*94a0*/  VIADD R61, R62, UR5 ;  /* 0x000000053e3d7c36 */ /* 0x002fe20008000000 */
[----:B------:R-:W-:Y:S01]  /*94b0*/  ISETP.LT.AND P3, PT, R28, R29, !P0 ;  /* 0x0000001d1c00720c */ /* 0x000fe20004761270 */
[----:B------:R-:W-:Y:S01]  /*94c0*/  VIADD R28, R0, 0xe ;  /* 0x0000000e001c7836 */ /* 0x000fe20000000000 */
[C---:B------:R-:W-:Y:S01]  /*94d0*/  LEA R58, P6, R62.reuse, R3, 0x2 ;  /* 0x000000033e3a7211 */ /* 0x040fe200078c10ff */
[----:B------:R1:W-:Y:S03]  /*94e0*/  @P5 STG.E desc[UR10][R56.64], R48 ;  /* 0x0000003038005986 */ /* 0x0003e6000c10190a */
[----:B------:R-:W-:Y:S01]  /*94f0*/  LEA.HI.X.SX32 R59, R62, R2, 0x2, P6 ;  /* 0x000000023e3b7211 */ /* 0x000fe200030f16ff */
[C---:B--2---:R-:W-:Y:S01]  /*9500*/  VIADD R31, R61.reuse, UR5 ;  /* 0x000000053d1f7c36 */ /* 0x044fe20008000000 */
[----:B------:R-:W-:Y:S01]  /*9510*/  ISETP.LT.AND P5, PT, R28, R29, !P0 ;  /* 0x0000001d1c00720c */ /* 0x000fe200047a1270 */
[----:B------:R-:W-:Y:S01]  /*9520*/  VIADD R28, R0, 0xf ;  /* 0x0000000f001c7836 */ /* 0x000fe20000000000 */
[----:B------:R-:W-:Y:S01]  /*9530*/  LEA R60, P6, R61, R3, 0x2 ;  /* 0x000000033d3c7211 */ /* 0x000fe200078c10ff */
[----:B------:R-:W-:Y:S01]  /*9540*/  @P1 STG.E desc[UR10][R58.64], R53 ;  /* 0x000000353a001986 */ /* 0x000fe2000c10190a */
[----:B------:R-:W-:-:S02]  /*9550*/  VIADD R52, R31, UR5 ;  /* 0x000000051f347c36 */ /* 0x000fc40008000000 */
[-C--:B------:R-:W-:Y:S02]  /*9560*/  LEA.HI.X.SX32 R61, R61, R2.reuse, 0x2, P6 ;  /* 0x000000023d3d7211 */ /* 0x080fe400030f16ff */
[----:B------:R-:W-:Y:S01]  /*9570*/  ISETP.LT.AND P1, PT, R28, R29, !P0 ;  /* 0x0000001d1c00720c */ /* 0x000fe20004721270 */
[----:B------:R-:W-:Y:S01]  /*9580*/  VIADD R28, R0, 0x10 ;  /* 0x00000010001c7836 */ /* 0x000fe20000000000 */
[C---:B------:R-:W-:Y:S01]  /*9590*/  LEA R30, P6, R31.reuse, R3, 0x2 ;  /* 0x000000031f1e7211 */ /* 0x040fe200078c10ff */
[----:B------:R2:W-:Y:S01]  /*95a0*/  @P4 STG.E desc[UR10][R60.64], R49 ;  /* 0x000000313c004986 */ /* 0x0005e2000c10190a */
[----:B-1----:R-:W-:Y:S02]  /*95b0*/  VIADD R48, R52, UR5 ;  /* 0x0000000534307c36 */ /* 0x002fe40008000000 */
[-C--:B------:R-:W-:Y:S02]  /*95c0*/  LEA.HI.X.SX32 R31, R31, R2.reuse, 0x2, P6 ;  /* 0x000000021f1f7211 */ /* 0x080fe400030f16ff */
[----:B------:R-:W-:Y:S01]  /*95d0*/  ISETP.LT.AND P4, PT, R28, R29, !P0 ;  /* 0x0000001d1c00720c */ /* 0x000fe20004781270 */
[----:B------:R-:W-:Y:S01]  /*95e0*/  VIADD R28, R0, 0x11 ;  /* 0x00000011001c7836 */ /* 0x000fe20000000000 */
[C---:B------:R-:W-:Y:S01]  /*95f0*/  LEA R56, P6, R52.reuse, R3, 0x2 ;  /* 0x0000000334387211 */ /* 0x040fe200078c10ff */
[----:B------:R-:W-:Y:S03]  /*9600*/  @P2 STG.E desc[UR10][R30.64], R54 ;  /* 0x000000361e002986 */ /* 0x000fe6000c10190a */
[----:B------:R-:W-:Y:S01]  /*9610*/  LEA.HI.X.SX32 R57, R52, R2, 0x2, P6 ;  /* 0x0000000234397211 */ /* 0x000fe200030f16ff */
[----:B--2---:R-:W-:Y:S01]  /*9620*/  VIADD R49, R48, UR5 ;  /* 0x0000000530317c36 */ /* 0x004fe20008000000 */
        /* <DEDUP_REMOVED lines=15> */
[----:B------:R-:W-:Y:S03]  /*9720*/  @P1 STG.E desc[UR10][R48.64], R51 ;  /* 0x0000003330001986 */ /* 0x000fe6000c10190a */
[-C--:B------:R-:W-:Y:S01]  /*9730*/  LEA.HI.X.SX32 R31, R58, R2.reuse, 0x2, P6 ;  /* 0x000000023a1f7211 */ /* 0x080fe200030f16ff */
[----:B--2---:R-:W-:Y:S01]  /*9740*/  VIADD R53, R50, UR5 ;  /* 0x0000000532357c36 */ /* 0x004fe20008000000 */
[----:B------:R-:W-:Y:S01]  /*9750*/  ISETP.LT.AND P1, PT, R28, R29, !P0 ;  /* 0x0000001d1c00720c */ /* 0x000fe20004721270 */
[----:B------:R-:W-:Y:S01]  /*9760*/  VIADD R28, R0, 0x15 ;  /* 0x00000015001c7836 */ /* 0x000fe20000000000 */
[C---:B------:R-:W-:Y:S01]  /*9770*/  LEA R56, P6, R50.reuse, R3, 0x2 ;  /* 0x0000000332387211 */ /* 0x040fe200078c10ff */
[----:B---3--:R1:W-:Y:S03]  /*9780*/  @P4 STG.E desc[UR10][R30.64], R44 ;  /* 0x0000002c1e004986 */ /* 0x0083e6000c10190a */
[-C--:B------:R-:W-:Y:S01]  /*9790*/  LEA.HI.X.SX32 R57, R50, R2.reuse, 0x2, P6 ;  /* 0x0000000232397211 */ /* 0x080fe200030f16ff */
[C---:B------:R-:W-:Y:S01]  /*97a0*/  VIADD R50, R53.reuse, UR5 ;  /* 0x0000000535327c36 */ /* 0x040fe20008000000 */
        /* <DEDUP_REMOVED lines=10> */
[----:B------:R-:W-:Y:S01]  /*9850*/  LEA.HI.X.SX32 R49, R50, R2, 0x2, P6 ;  /* 0x0000000232317211 */ /* 0x000fe200030f16ff */
[C---:B--2---:R-:W-:Y:S01]  /*9860*/  VIADD R40, R31.reuse, UR5 ;  /* 0x000000051f287c36 */ /* 0x044fe20008000000 */
        /* <DEDUP_REMOVED lines=39> */
[----:B-----5:R1:W-:Y:S03]  /*9ae0*/  @P1 STG.E desc[UR10][R48.64], R32 ;  /* 0x0000002030001986 */ /* 0x0203e6000c10190a */
        /* <DEDUP_REMOVED lines=51> */
[C---:B------:R-:W-:Y:S01]  /*9e20*/  VIADD R28, R0.reuse, 0x27 ;  /* 0x00000027001c7836 */ /* 0x040fe20000000000 */
[----:B------:R-:W-:Y:S01]  /*9e30*/  LEA R32, P6, R33, R3, 0x2 ;  /* 0x0000000321207211 */ /* 0x000fe200078c10ff */
[----:B------:R2:W-:Y:S01]  /*9e40*/  @P5 STG.E desc[UR10][R36.64], R9 ;  /* 0x0000000924005986 */ /* 0x0005e2000c10190a */
[----:B------:R-:W-:-:S02]  /*9e50*/  VIADD R8, R0, 0x28 ;  /* 0x0000002800087836 */ /* 0x000fc40000000000 */
[-C--:B------:R-:W-:Y:S01]  /*9e60*/  LEA.HI.X.SX32 R33, R33, R2.reuse, 0x2, P6 ;  /* 0x0000000221217211 */ /* 0x080fe200030f16ff */
[----:B-1----:R-:W-:Y:S01]  /*9e70*/  VIADD R12, R0, 0x2a ;  /* 0x0000002a000c7836 */ /* 0x002fe20000000000 */
[----:B------:R-:W-:Y:S01]  /*9e80*/  ISETP.LT.AND P5, PT, R28, R29, !P0 ;  /* 0x0000001d1c00720c */ /* 0x000fe200047a1270 */
[C---:B------:R-:W-:Y:S01]  /*9e90*/  VIADD R28, R31.reuse, UR5 ;  /* 0x000000051f1c7c36 */ /* 0x040fe20008000000 */
[C---:B------:R-:W-:Y:S01]  /*9ea0*/  LEA R30, P6, R31.reuse, R3, 0x2 ;  /* 0x000000031f1e7211 */ /* 0x040fe200078c10ff */
[----:B------:R1:W-:Y:S01]  /*9eb0*/  @P1 STG.E desc[UR10][R32.64], R13 ;  /* 0x0000000d20001986 */ /* 0x0003e2000c10190a */
[----:B------:R-:W-:Y:S01]  /*9ec0*/  ISETP.LT.AND P1, PT, R8, R29, !P0 ;  /* 0x0000001d0800720c */ /* 0x000fe20004721270 */
[----:B------:R-:W-:Y:S01]  /*9ed0*/  VIADD R8, R0, 0x29 ;  /* 0x0000002900087836 */ /* 0x000fe20000000000 */
[----:B------:R-:W-:Y:S01]  /*9ee0*/  LEA.HI.X.SX32 R31, R31, R2, 0x2, P6 ;  /* 0x000000021f1f7211 */ /* 0x000fe200030f16ff */
[C---:B--2---:R-:W-:Y:S01]  /*9ef0*/  VIADD R9, R28.reuse, UR5 ;  /* 0x000000051c097c36 */ /* 0x044fe20008000000 */
[----:B------:R-:W-:-:S03]  /*9f00*/  LEA R34, P6, R28, R3, 0x2 ;  /* 0x000000031c227211 */ /* 0x000fc600078c10ff */
[----:B------:R2:W-:Y:S01]  /*9f10*/  @P4 STG.E desc[UR10][R30.64], R10 ;  /* 0x0000000a1e004986 */ /* 0x0005e2000c10190a */
[-C--:B------:R-:W-:Y:S01]  /*9f20*/  LEA.HI.X.SX32 R35, R28, R2.reuse, 0x2, P6 ;  /* 0x000000021c237211 */ /* 0x080fe200030f16ff */
[----:B------:R-:W-:Y:S01]  /*9f30*/  VIADD R28, R0, 0x2b ;  /* 0x0000002b001c7836 */ /* 0x000fe20000000000 */
[----:B------:R-:W-:Y:S01]  /*9f40*/  ISETP.LT.AND P4, PT, R8, R29, !P0 ;  /* 0x0000001d0800720c */ /* 0x000fe20004781270 */
[C---:B-1----:R-:W-:Y:S01]  /*9f50*/  VIADD R13, R9.reuse, UR5 ;  /* 0x00000005090d7c36 */ /* 0x042fe20008000000 */
[----:B------:R-:W-:Y:S01]  /*9f60*/  LEA R8, P6, R9, R3, 0x2 ;  /* 0x0000000309087211 */ /* 0x000fe200078c10ff */
[----:B------:R1:W-:Y:S01]  /*9f70*/  @P2 STG.E desc[UR10][R34.64], R14 ;  /* 0x0000000e22002986 */ /* 0x0003e2000c10190a */
[----:B------:R-:W-:Y:S01]  /*9f80*/  ISETP.LT.AND P2, PT, R12, R29, !P0 ;  /* 0x0000001d0c00720c */ /* 0x000fe20004741270 */
[----:B------:R-:W-:Y:S01]  /*9f90*/  VIADD R32, R13, UR5 ;  /* 0x000000050d207c36 */ /* 0x000fe20008000000 */
[----:B------:R-:W-:Y:S02]  /*9fa0*/  LEA.HI.X.SX32 R9, R9, R2, 0x2, P6 ;  /* 0x0000000209097211 */ /* 0x000fe400030f16ff */
[----:B------:R-:W-:Y:S01]  /*9fb0*/  LEA R12, P6, R13, R3, 0x2 ;  /* 0x000000030d0c7211 */ /* 0x000fe200078c10ff */
[----:B--2---:R-:W-:-:S02]  /*9fc0*/  VIADD R10, R0, 0x2c ;  /* 0x0000002c000a7836 */ /* 0x004fc40000000000 */
[----:B------:R2:W-:Y:S01]  /*9fd0*/  @P3 STG.E desc[UR10][R8.64], R11 ;  /* 0x0000000b08003986 */ /* 0x0005e2000c10190a */
[-C--:B------:R-:W-:Y:S02]  /*9fe0*/  LEA.HI.X.SX32 R13, R13, R2.reuse, 0x2, P6 ;  /* 0x000000020d0d7211 */ /* 0x080fe400030f16ff */
[C---:B------:R-:W-:Y:S01]  /*9ff0*/  LEA R30, P6, R32.reuse, R3, 0x2 ;  /* 0x00000003201e7211 */ /* 0x040fe200078c10ff */
[----:B-1----:R-:W-:Y:S01]  /*a000*/  VIADD R14, R32, UR5 ;  /* 0x00000005200e7c36 */ /* 0x002fe20008000000 */
[-C--:B------:R-:W-:Y:S01]  /*a010*/  ISETP.LT.AND P3, PT, R28, R29.reuse, !P0 ;  /* 0x0000001d1c00720c */ /* 0x080fe20004761270 */
[----:B------:R1:W-:Y:S01]  /*a020*/  @P5 STG.E desc[UR10][R12.64], R15 ;  /* 0x0000000f0c005986 */ /* 0x0003e2000c10190a */
[-C--:B------:R-:W-:Y:S02]  /*a030*/  LEA.HI.X.SX32 R31, R32, R2.reuse, 0x2, P6 ;  /* 0x00000002201f7211 */ /* 0x080fe400030f16ff */
[----:B------:R-:W-:Y:S01]  /*a040*/  ISETP.LT.AND P5, PT, R10, R29, !P0 ;  /* 0x0000001d0a00720c */ /* 0x000fe200047a1270 */
[----:B------:R-:W-:Y:S01]  /*a050*/  VIADD R10, R0, 0x2d ;  /* 0x0000002d000a7836 */ /* 0x000fe20000000000 */
[C---:B------:R-:W-:Y:S01]  /*a060*/  LEA R32, P6, R14.reuse, R3, 0x2 ;  /* 0x000000030e207211 */ /* 0x040fe200078c10ff */
[C---:B--2---:R-:W-:Y:S01]  /*a070*/  VIADD R9, R14.reuse, UR5 ;  /* 0x000000050e097c36 */ /* 0x044fe20008000000 */
[----:B------:R2:W-:Y:S02]  /*a080*/  @P1 STG.E desc[UR10][R30.64], R4 ;  /* 0x000000041e001986 */ /* 0x0005e4000c10190a */
[----:B------:R-:W-:Y:S01]  /*a090*/  LEA.HI.X.SX32 R33, R14, R2, 0x2, P6 ;  /* 0x000000020e217211 */ /* 0x000fe200030f16ff */
[C---:B------:R-:W-:Y:S01]  /*a0a0*/  VIADD R11, R9.reuse, UR5 ;  /* 0x00000005090b7c36 */ /* 0x040fe20008000000 */
[----:B------:R-:W-:Y:S01]  /*a0b0*/  ISETP.LT.AND P1, PT, R10, R29, !P0 ;  /* 0x0000001d0a00720c */ /* 0x000fe20004721270 */
[----:B------:R-:W-:Y:S01]  /*a0c0*/  VIADD R10, R0, 0x2e ;  /* 0x0000002e000a7836 */ /* 0x000fe20000000000 */
[----:B------:R-:W-:Y:S01]  /*a0d0*/  LEA R8, P6, R9, R3, 0x2 ;  /* 0x0000000309087211 */ /* 0x000fe200078c10ff */
[----:B------:R3:W-:Y:S01]  /*a0e0*/  @P4 STG.E desc[UR10][R32.64], R16 ;  /* 0x0000001020004986 */ /* 0x0007e2000c10190a */
[----:B-1----:R-:W-:-:S02]  /*a0f0*/  VIADD R13, R11, UR5 ;  /* 0x000000050b0d7c36 */ /* 0x002fc40008000000 */
[-C--:B------:R-:W-:Y:S01]  /*a100*/  LEA.HI.X.SX32 R9, R9, R2.reuse, 0x2, P6 ;  /* 0x0000000209097211 */ /* 0x080fe200030f16ff */
[----:B------:R-:W1:Y:S01]  /*a110*/  LDS.128 R32, [R246] ;  /* 0x00000000f6207984 */ /* 0x000e620000000c00 */
[----:B------:R-:W-:Y:S01]  /*a120*/  ISETP.LT.AND P4, PT, R10, R29, !P0 ;  /* 0x0000001d0a00720c */ /* 0x000fe20004781270 */
[C---:B--2---:R-:W-:Y:S01]  /*a130*/  VIADD R4, R0.reuse, 0x2f ;  /* 0x0000002f00047836 */ /* 0x044fe20000000000 */
[----:B------:R-:W-:Y:S01]  /*a140*/  LEA R10, P6, R11, R3, 0x2 ;  /* 0x000000030b0a7211 */ /* 0x000fe200078c10ff */
[----:B------:R2:W-:Y:S01]  /*a150*/  @P2 STG.E desc[UR10][R8.64], R5 ;  /* 0x0000000508002986 */ /* 0x0005e2000c10190a */
[----:B------:R-:W-:Y:S02]  /*a160*/  VIADD R15, R13, UR5 ;  /* 0x000000050d0f7c36 */ /* 0x000fe40008000000 */
[-C--:B------:R-:W-:Y:S01]  /*a170*/  LEA.HI.X.SX32 R11, R11, R2.reuse, 0x2, P6 ;  /* 0x000000020b0b7211 */ /* 0x080fe200030f16ff */
[----:B---3--:R-:W-:Y:S01]  /*a180*/  VIADD R16, R0, 0x35 ;  /* 0x0000003500107836 */ /* 0x008fe20000000000 */
[----:B------:R-:W-:Y:S01]  /*a190*/  ISETP.LT.AND P2, PT, R4, R29, !P0 ;  /* 0x0000001d0400720c */ /* 0x000fe20004741270 */
[----:B------:R-:W-:Y:S01]  /*a1a0*/  VIADD R4, R0, 0x30 ;  /* 0x0000003000047836 */ /* 0x000fe20000000000 */
[C---:B------:R-:W-:Y:S01]  /*a1b0*/  LEA R12, P6, R13.reuse, R3, 0x2 ;  /* 0x000000030d0c7211 */ /* 0x040fe200078c10ff */
[----:B------:R3:W-:Y:S03]  /*a1c0*/  @P3 STG.E desc[UR10][R10.64], R17 ;  /* 0x000000110a003986 */ /* 0x0007e6000c10190a */
[----:B------:R-:W-:Y:S01]  /*a1d0*/  ISETP.LT.AND P3, PT, R4, R29, !P0 ;  /* 0x0000001d0400720c */ /* 0x000fe20004761270 */
[C---:B------:R-:W-:Y:S01]  /*a1e0*/  VIADD R4, R0.reuse, 0x31 ;  /* 0x0000003100047836 */ /* 0x040fe20000000000 */
[-C--:B------:R-:W-:Y:S01]  /*a1f0*/  LEA.HI.X.SX32 R13, R13, R2.reuse, 0x2, P6 ;  /* 0x000000020d0d7211 */ /* 0x080fe200030f16ff */
[C---:B--2---:R-:W-:Y:S01]  /*a200*/  VIADD R5, R15.reuse, UR5 ;  /* 0x000000050f057c36 */ /* 0x044fe20008000000 */
[----:B------:R-:W-:Y:S01]  /*a210*/  LEA R14, P6, R15, R3, 0x2 ;  /* 0x000000030f0e7211 */ /* 0x000fe200078c10ff */
[C---:B------:R-:W-:Y:S01]  /*a220*/  VIADD R8, R0.reuse, 0x32 ;  /* 0x0000003200087836 */ /* 0x040fe20000000000 */
[----:B------:R-:W2:Y:S01]  /*a230*/  LDS.128 R244, [R246+0x400] ;  /* 0x00040000f6f47984 */ /* 0x000ea20000000c00 */
[----:B------:R-:W-:Y:S01]  /*a240*/  VIADD R9, R5, UR5 ;  /* 0x0000000505097c36 */ /* 0x000fe20008000000 */
[----:B------:R-:W-:Y:S01]  /*a250*/  LEA.HI.X.SX32 R15, R15, R2, 0x2, P6 ;  /* 0x000000020f0f7211 */ /* 0x000fe200030f16ff */
[----:B---3--:R-:W-:Y:S01]  /*a260*/  VIADD R10, R0, 0x33 ;  /* 0x00000033000a7836 */ /* 0x008fe20000000000 */
[----:B------:R3:W-:Y:S01]  /*a270*/  @P5 STG.E desc[UR10][R12.64], R6 ;  /* 0x000000060c005986 */ /* 0x0007e2000c10190a */
[----:B------:R-:W-:Y:S01]  /*a280*/  ISETP.LT.AND P5, PT, R4, R29, !P0 ;  /* 0x0000001d0400720c */ /* 0x000fe200047a1270 */
[----:B------:R-:W-:Y:S01]  /*a290*/  VIADD R11, R9, UR5 ;  /* 0x00000005090b7c36 */ /* 0x000fe20008000000 */
[----:B------:R-:W-:Y:S01]  /*a2a0*/  LEA R4, P6, R5, R3, 0x2 ;  /* 0x0000000305047211 */ /* 0x000fe200078c10ff */
[----:B------:R4:W-:Y:S01]  /*a2b0*/  @P1 STG.E desc[UR10][R14.64], R18 ;  /* 0x000000120e001986 */ /* 0x0009e2000c10190a */
[----:B------:R-:W-:-:S02]  /*a2c0*/  ISETP.LT.AND P1, PT, R8, R29, !P0 ;  /* 0x0000001d0800720c */ /* 0x000fc40004721270 */
[-C--:B------:R-:W-:Y:S02]  /*a2d0*/  LEA.HI.X.SX32 R5, R5, R2.reuse, 0x2, P6 ;  /* 0x0000000205057211 */ /* 0x080fe400030f16ff */
[----:B------:R-:W-:Y:S01]  /*a2e0*/  LEA R8, P6, R9, R3, 0x2 ;  /* 0x0000000309087211 */ /* 0x000fe200078c10ff */
[----:B---3--:R-:W-:Y:S02]  /*a2f0*/  VIADD R13, R11, UR5 ;  /* 0x000000050b0d7c36 */ /* 0x008fe40008000000 */
[----:B------:R3:W-:Y:S01]  /*a300*/  @P4 STG.E desc[UR10][R4.64], R7 ;  /* 0x0000000704004986 */ /* 0x0007e2000c10190a */
[-C--:B------:R-:W-:Y:S01]  /*a310*/  LEA.HI.X.SX32 R9, R9, R2.reuse, 0x2, P6 ;  /* 0x0000000209097211 */ /* 0x080fe200030f16ff */
[----:B------:R-:W-:Y:S01]  /*a320*/  VIADD R6, R0, 0x34 ;  /* 0x0000003400067836 */ /* 0x000fe20000000000 */
[----:B------:R-:W-:Y:S01]  /*a330*/  ISETP.LT.AND P4, PT, R10, R29, !P0 ;  /* 0x0000001d0a00720c */ /* 0x000fe20004781270 */
[----:B----4-:R-:W-:Y:S01]  /*a340*/  VIADD R15, R13, UR5 ;  /* 0x000000050d0f7c36 */ /* 0x010fe20008000000 */
[----:B------:R-:W-:Y:S01]  /*a350*/  LEA R10, P6, R11, R3, 0x2 ;  /* 0x000000030b0a7211 */ /* 0x000fe200078c10ff */
[----:B------:R-:W-:Y:S01]  /*a360*/  @P2 STG.E desc[UR10][R8.64], R19 ;  /* 0x0000001308002986 */ /* 0x000fe2000c10190a */
[----:B------:R-:W-:Y:S01]  /*a370*/  ISETP.LT.AND P2, PT, R6, R29, !P0 ;  /* 0x0000001d0600720c */ /* 0x000fe20004741270 */
[----:B------:R-:W-:Y:S01]  /*a380*/  VIADD R17, R15, UR5 ;  /* 0x000000050f117c36 */ /* 0x000fe20008000000 */
[----:B------:R-:W-:Y:S01]  /*a390*/  LEA.HI.X.SX32 R11, R11, R2, 0x2, P6 ;  /* 0x000000020b0b7211 */ /* 0x000fe200030f16ff */
[----:B------:R-:W-:Y:S01]  /*a3a0*/  VIADD R14, R0, 0x36 ;  /* 0x00000036000e7836 */ /* 0x000fe20000000000 */
[----:B------:R-:W-:-:S03]  /*a3b0*/  LEA R12, P6, R13, R3, 0x2 ;  /* 0x000000030d0c7211 */ /* 0x000fc600078c10ff */
[----:B------:R4:W-:Y:S01]  /*a3c0*/  @P3 STG.E desc[UR10][R10.64], R24 ;  /* 0x000000180a003986 */ /* 0x0009e2000c10190a */
[-C--:B------:R-:W-:Y:S02]  /*a3d0*/  LEA R6, P3, R17, R3.reuse, 0x2 ;  /* 0x0000000311067211 */ /* 0x080fe400078610ff */
[-C--:B------:R-:W-:Y:S02]  /*a3e0*/  LEA.HI.X.SX32 R13, R13, R2.reuse, 0x2, P6 ;  /* 0x000000020d0d7211 */ /* 0x080fe400030f16ff */
[----:B---3--:R-:W-:Y:S02]  /*a3f0*/  LEA R4, P6, R15, R3, 0x2 ;  /* 0x000000030f047211 */ /* 0x008fe400078c10ff */
[CC--:B------:R-:W-:Y:S01]  /*a400*/  LEA.HI.X.SX32 R7, R17.reuse, R2.reuse, 0x2, P3 ;  /* 0x0000000211077211 */ /* 0x0c0fe200018f16ff */
[----:B------:R-:W-:Y:S01]  /*a410*/  VIADD R17, R17, UR5 ;  /* 0x0000000511117c36 */ /* 0x000fe20008000000 */
[-C--:B------:R-:W-:Y:S01]  /*a420*/  LEA.HI.X.SX32 R5, R15, R2.reuse, 0x2, P6 ;  /* 0x000000020f057211 */ /* 0x080fe200030f16ff */
[----:B-1----:R1:W-:Y:S01]  /*a430*/  @P5 STG.E desc[UR10][R12.64], R32 ;  /* 0x000000200c005986 */ /* 0x0023e2000c10190a */
[-C--:B------:R-:W-:Y:S01]  /*a440*/  ISETP.LT.AND P5, PT, R16, R29.reuse, !P0 ;  /* 0x0000001d1000720c */ /* 0x080fe200047a1270 */
[C---:B----4-:R-:W-:Y:S01]  /*a450*/  VIADD R11, R17.reuse, UR5 ;  /* 0x00000005110b7c36 */ /* 0x050fe20008000000 */
[----:B------:R-:W-:Y:S01]  /*a460*/  ISETP.LT.AND P3, PT, R14, R29, !P0 ;  /* 0x0000001d0e00720c */ /* 0x000fe20004761270 */
[----:B------:R3:W-:Y:S01]  /*a470*/  @P1 STG.E desc[UR10][R4.64], R25 ;  /* 0x0000001904001986 */ /* 0x0007e2000c10190a */
[-C--:B------:R-:W-:Y:S01]  /*a480*/  LEA R8, P1, R17, R3.reuse, 0x2 ;  /* 0x0000000311087211 */ /* 0x080fe200078210ff */
[----:B------:R-:W-:Y:S01]  /*a490*/  VIADD R14, R0, 0x37 ;  /* 0x00000037000e7836 */ /* 0x000fe20000000000 */
[----:B------:R-:W-:Y:S01]  /*a4a0*/  LEA R10, P6, R11, R3, 0x2 ;  /* 0x000000030b0a7211 */ /* 0x000fe200078c10ff */
[----:B------:R4:W-:Y:S01]  /*a4b0*/  @P4 STG.E desc[UR10][R6.64], R33 ;  /* 0x0000002106004986 */ /* 0x0009e2000c10190a */
[----:B------:R-:W-:-:S02]  /*a4c0*/  LEA.HI.X.SX32 R9, R17, R2, 0x2, P1 ;  /* 0x0000000211097211 */ /* 0x000fc400008f16ff */
[-C--:B------:R-:W-:Y:S01]  /*a4d0*/  ISETP.LT.AND P4, PT, R14, R29.reuse, !P0 ;  /* 0x0000001d0e00720c */ /* 0x080fe20004781270 */
[C---:B-1----:R-:W-:Y:S02]  /*a4e0*/  VIADD R12, R0.reuse, 0x38 ;  /* 0x00000038000c7836 */ /* 0x042fe40000000000 */
[----:B------:R-:W-:Y:S01]  /*a4f0*/  @P2 STG.E desc[UR10][R8.64], R26 ;  /* 0x0000001a08002986 */ /* 0x000fe2000c10190a */
[----:B------:R-:W-:Y:S02]  /*a500*/  VIADD R14, R0, 0x39 ;  /* 0x00000039000e7836 */ /* 0x000fe40000000000 */
[C---:B---3--:R-:W-:Y:S01]  /*a510*/  VIADD R5, R11.reuse, UR5 ;  /* 0x000000050b057c36 */ /* 0x048fe20008000000 */
[----:B------:R-:W-:Y:S02]  /*a520*/  LEA.HI.X.SX32 R11, R11, R2, 0x2, P6 ;  /* 0x000000020b0b7211 */ /* 0x000fe400030f16ff */
[----:B------:R-:W-:Y:S01]  /*a530*/  ISETP.LT.AND P1, PT, R12, R29, !P0 ;  /* 0x0000001d0c00720c */ /* 0x000fe20004721270 */
[C---:B------:R-:W-:Y:S01]  /*a540*/  VIADD R13, R5.reuse, UR5 ;  /* 0x00000005050d7c36 */ /* 0x040fe20008000000 */
[----:B------:R-:W-:Y:S01]  /*a550*/  LEA R4, P2, R5, R3, 0x2 ;  /* 0x0000000305047211 */ /* 0x000fe200078410ff */
[----:B------:R1:W-:Y:S01]  /*a560*/  @P5 STG.E desc[UR10][R10.64], R34 ;  /* 0x000000220a005986 */ /* 0x0003e2000c10190a */
[----:B------:R-:W-:-:S02]  /*a570*/  VIADD R12, R0, 0x3a ;  /* 0x0000003a000c7836 */ /* 0x000fc40000000000 */
[----:B----4-:R-:W-:Y:S02]  /*a580*/  LEA R6, P5, R13, R3, 0x2 ;  /* 0x000000030d067211 */ /* 0x010fe400078a10ff */
[-C--:B------:R-:W-:Y:S02]  /*a590*/  LEA.HI.X.SX32 R5, R5, R2.reuse, 0x2, P2 ;  /* 0x0000000205057211 */ /* 0x080fe400010f16ff */
[C---:B------:R-:W-:Y:S01]  /*a5a0*/  LEA.HI.X.SX32 R7, R13.reuse, R2, 0x2, P5 ;  /* 0x000000020d077211 */ /* 0x040fe200028f16ff */
[----:B------:R-:W-:Y:S01]  /*a5b0*/  VIADD R13, R13, UR5 ;  /* 0x000000050d0d7c36 */ /* 0x000fe20008000000 */
[-C--:B------:R-:W-:Y:S01]  /*a5c0*/  ISETP.LT.AND P2, PT, R14, R29.reuse, !P0 ;  /* 0x0000001d0e00720c */ /* 0x080fe20004741270 */
[----:B------:R3:W-:Y:S01]  /*a5d0*/  @P3 STG.E desc[UR10][R4.64], R27 ;  /* 0x0000001b04003986 */ /* 0x0007e2000c10190a */
[----:B------:R-:W-:Y:S01]  /*a5e0*/  ISETP.LT.AND P5, PT, R12, R29, !P0 ;  /* 0x0000001d0c00720c */ /* 0x000fe200047a1270 */
[C---:B-1----:R-:W-:Y:S01]  /*a5f0*/  VIADD R11, R13.reuse, UR5 ;  /* 0x000000050d0b7c36 */ /* 0x042fe20008000000 */
[----:B------:R-:W-:Y:S01]  /*a600*/  LEA R8, P3, R13, R3, 0x2 ;  /* 0x000000030d087211 */ /* 0x000fe200078610ff */
[----:B------:R1:W-:Y:S01]  /*a610*/  @P4 STG.E desc[UR10][R6.64], R35 ;  /* 0x0000002306004986 */ /* 0x0003e2000c10190a */
[----:B------:R-:W-:-:S02]  /*a620*/  VIADD R12, R0, 0x3c ;  /* 0x0000003c000c7836 */ /* 0x000fc40000000000 */
[-C--:B------:R-:W-:Y:S01]  /*a630*/  LEA.HI.X.SX32 R9, R13, R2.reuse, 0x2, P3 ;  /* 0x000000020d097211 */ /* 0x080fe200018f16ff */
[C---:B------:R-:W-:Y:S01]  /*a640*/  VIADD R13, R11.reuse, UR5 ;  /* 0x000000050b0d7c36 */ /* 0x040fe20008000000 */
[----:B------:R-:W-:Y:S01]  /*a650*/  LEA R10, P6, R11, R3, 0x2 ;  /* 0x000000030b0a7211 */ /* 0x000fe200078c10ff */
[----:B------:R-:W-:Y:S01]  /*a660*/  VIADD R14, R0, 0x3b ;  /* 0x0000003b000e7836 */ /* 0x000fe20000000000 */
[----:B------:R-:W-:Y:S01]  /*a670*/  ISETP.LT.AND P3, PT, R12, R29, !P0 ;  /* 0x0000001d0c00720c */ /* 0x000fe20004761270 */
[----:B------:R4:W-:Y:S01]  /*a680*/  @P1 STG.E desc[UR10][R8.64], R20 ;  /* 0x0000001408001986 */ /* 0x0009e2000c10190a */
[----:B---3--:R-:W-:Y:S01]  /*a690*/  LEA R4, P1, R13, R3, 0x2 ;  /* 0x000000030d047211 */ /* 0x008fe200078210ff */
[----:B------:R-:W-:Y:S01]  /*a6a0*/  VIADD R12, R0, 0x3d ;  /* 0x0000003d000c7836 */ /* 0x000fe20000000000 */
[-C--:B------:R-:W-:Y:S01]  /*a6b0*/  LEA.HI.X.SX32 R11, R11, R2.reuse, 0x2, P6 ;  /* 0x000000020b0b7211 */ /* 0x080fe200030f16ff */
[C---:B-1----:R-:W-:Y:S01]  /*a6c0*/  VIADD R7, R13.reuse, UR5 ;  /* 0x000000050d077c36 */ /* 0x042fe20008000000 */
[----:B------:R-:W-:Y:S01]  /*a6d0*/  ISETP.LT.AND P4, PT, R14, R29, !P0 ;  /* 0x0000001d0e00720c */ /* 0x000fe20004781270 */
[C---:B------:R-:W-:Y:S01]  /*a6e0*/  VIADD R14, R0.reuse, 0x3e ;  /* 0x0000003e000e7836 */ /* 0x040fe20000000000 */
[----:B------:R-:W-:Y:S01]  /*a6f0*/  LEA.HI.X.SX32 R5, R13, R2, 0x2, P1 ;  /* 0x000000020d057211 */ /* 0x000fe200008f16ff */
[C---:B------:R-:W-:Y:S01]  /*a700*/  VIADD R15, R7.reuse, UR5 ;  /* 0x00000005070f7c36 */ /* 0x040fe20008000000 */
[-C--:B------:R-:W-:Y:S01]  /*a710*/  LEA R6, P6, R7, R3.reuse, 0x2 ;  /* 0x0000000307067211 */ /* 0x080fe200078c10ff */
[----:B------:R-:W-:Y:S01]  /*a720*/  VIADD R0, R0, 0x3f ;  /* 0x0000003f00007836 */ /* 0x000fe20000000000 */
[----:B--2---:R1:W-:Y:S01]  /*a730*/  @P2 STG.E desc[UR10][R10.64], R244 ;  /* 0x000000f40a002986 */ /* 0x0043e2000c10190a */
[C---:B------:R-:W-:Y:S01]  /*a740*/  VIADD R16, R15.reuse, UR5 ;  /* 0x000000050f107c36 */ /* 0x040fe20008000000 */
[----:B----4-:R-:W-:-:S02]  /*a750*/  LEA R8, P1, R15, R3, 0x2 ;  /* 0x000000030f087211 */ /* 0x010fc400078210ff */
[----:B------:R-:W-:Y:S01]  /*a760*/  ISETP.LT.AND P2, PT, R12, R29, !P0 ;  /* 0x0000001d0c00720c */ /* 0x000fe20004741270 */
[----:B------:R2:W-:Y:S01]  /*a770*/  @P5 STG.E desc[UR10][R4.64], R21 ;  /* 0x0000001504005986 */ /* 0x0005e2000c10190a */
[-C--:B------:R-:W-:Y:S02]  /*a780*/  LEA.HI.X.SX32 R7, R7, R2.reuse, 0x2, P6 ;  /* 0x0000000207077211 */ /* 0x080fe400030f16ff */
[C---:B------:R-:W-:Y:S02]  /*a790*/  LEA R12, P6, R16.reuse, R3, 0x2 ;  /* 0x00000003100c7211 */ /* 0x040fe400078c10ff */
[-C--:B------:R-:W-:Y:S01]  /*a7a0*/  LEA.HI.X.SX32 R9, R15, R2.reuse, 0x2, P1 ;  /* 0x000000020f097211 */ /* 0x080fe200008f16ff */
[----:B------:R2:W-:Y:S01]  /*a7b0*/  @P4 STG.E desc[UR10][R6.64], R245 ;  /* 0x000000f506004986 */ /* 0x0005e2000c10190a */
[----:B-1----:R-:W-:Y:S01]  /*a7c0*/  VIADD R11, R16, UR5 ;  /* 0x00000005100b7c36 */ /* 0x002fe20008000000 */
[-C--:B------:R-:W-:Y:S02]  /*a7d0*/  ISETP.LT.AND P1, PT, R14, R29.reuse, !P0 ;  /* 0x0000001d0e00720c */ /* 0x080fe40004721270 */
[----:B------:R-:W-:Y:S01]  /*a7e0*/  ISETP.LT.AND P0, PT, R0, R29, !P0 ;  /* 0x0000001d0000720c */ /* 0x000fe20004701270 */
[C---:B------:R-:W-:Y:S01]  /*a7f0*/  VIADD R15, R11.reuse, UR5 ;  /* 0x000000050b0f7c36 */ /* 0x040fe20008000000 */
[----:B------:R-:W-:Y:S01]  /*a800*/  LEA.HI.X.SX32 R13, R16, R2, 0x2, P6 ;  /* 0x00000002100d7211 */ /* 0x000fe200030f16ff */
[----:B------:R2:W-:Y:S01]  /*a810*/  @P3 STG.E desc[UR10][R8.64], R22 ;  /* 0x0000001608003986 */ /* 0x0005e2000c10190a */
[----:B------:R-:W-:-:S03]  /*a820*/  LEA R10, P6, R11, R3, 0x2 ;  /* 0x000000030b0a7211 */ /* 0x000fc600078c10ff */
[----:B------:R2:W-:Y:S01]  /*a830*/  @P2 STG.E desc[UR10][R12.64], R246 ;  /* 0x000000f60c002986 */ /* 0x0005e2000c10190a */
[----:B------:R-:W-:Y:S02]  /*a840*/  LEA.HI.X.SX32 R11, R11, R2, 0x2, P6 ;  /* 0x000000020b0b7211 */ /* 0x000fe400030f16ff */
[----:B------:R-:W-:-:S03]  /*a850*/  LEA R14, P6, R15, R3, 0x2 ;  /* 0x000000030f0e7211 */ /* 0x000fc600078c10ff */
[----:B------:R2:W-:Y:S01]  /*a860*/  @P1 STG.E desc[UR10][R10.64], R23 ;  /* 0x000000170a001986 */ /* 0x0005e2000c10190a */
[----:B------:R-:W-:Y:S01]  /*a870*/  LEA.HI.X.SX32 R15, R15, R2, 0x2, P6 ;  /* 0x000000020f0f7211 */ /* 0x000fe200030f16ff */
[----:B------:R-:W-:Y:S08]  /*a880*/  @!P0 EXIT ;  /* 0x000000000000894d */ /* 0x000ff00003800000 */
[----:B------:R-:W-:Y:S01]  /*a890*/  STG.E desc[UR10][R14.64], R247 ;  /* 0x000000f70e007986 */ /* 0x000fe2000c10190a */
[----:B------:R-:W-:Y:S05]  /*a8a0*/  EXIT ;  /* 0x000000000000794d */ /* 0x000fea0003800000 */
.L_x_3:
[----:B------:R-:W-:-:S00]  /*a8b0*/  BRA `(.L_x_3) ;  /* 0xfffffffc00fc7947 */ /* 0x000fc0000383ffff */
[----:B------:R-:W-:-:S00]  /*a8c0*/  NOP ;  /* 0x0000000000007918 */ /* 0x000fc00000000000 */
        /* <DEDUP_REMOVED lines=11> */
.L_x_4:


//--------------------- .nv.shared.matmul_kernel  --------------------------
	.section	.nv.shared.matmul_kernel,"aw",@nobits
	.sectionflags	@""
	.align	16
	.zero		1024


//--------------------- .nv.shared.reserved.0     --------------------------
	.section	.nv.shared.reserved.0,"aw",@nobits
	.weak		__nv_reservedSMEM_offset_0_alias
	.size		__nv_reservedSMEM_offset_0_alias, 0, 64
	.other		__nv_reservedSMEM_offset_0_alias,@"STO_CUDA_RESERVED_SHARED STV_DEFAULT"
__nv_reservedSMEM_offset_0_alias:
	.zero		0
	.zero		64


//--------------------- .nv.constant0.matmul_kernel --------------------------
	.section	.nv.constant0.matmul_kernel,"a",@progbits
	.sectionflags	@""
	.align	4
.nv.constant0.matmul_kernel:
	.zero		976


//--------------------- SYMBOLS --------------------------

	.type		.nv.reservedSmem.offset0,@object
	.size		.nv.reservedSmem.offset0,0x4
	.type		.nv.reservedSmem.cap,@object
	.size		.nv.reservedSmem.cap,0x4
